// auto-generated by cutlass_sweep.gemm — config: {"arch": "sm_90", "cluster_m": 8, "cluster_n": 1, "dtype": "fp16", "dtype_b": "fp16", "layout": "nt", "stages": 0, "tile_k": 128, "tile_m": 128, "tile_n": 64}
#include "cutlass/cutlass.h"
#include "cutlass/gemm/collective/collective_builder.hpp"
#include "cutlass/gemm/device/gemm_universal_adapter.h"
#include "cutlass/gemm/kernel/gemm_universal.hpp"
#include "cutlass/epilogue/collective/collective_builder.hpp"

using ElemA = cutlass::half_t;
using ElemB = cutlass::half_t;
using ElemCD = cutlass::half_t;
using Acc  = float;
using TileShape    = cute::Shape<cute::_128, cute::_64, cute::_128>;
using ClusterShape = cute::Shape<cute::_8, cute::_1, cute::_1>;

using CollectiveEpilogue = typename cutlass::epilogue::collective::CollectiveBuilder<
    cutlass::arch::Sm90, cutlass::arch::OpClassTensorOp,
    TileShape, ClusterShape,
    cutlass::epilogue::collective::EpilogueTileAuto,
    Acc, Acc,
    ElemCD, cutlass::layout::RowMajor, 128 / cutlass::sizeof_bits<ElemCD>::value,
    ElemCD, cutlass::layout::RowMajor, 128 / cutlass::sizeof_bits<ElemCD>::value,
    cutlass::epilogue::collective::EpilogueScheduleAuto
  >::CollectiveOp;

using CollectiveMainloop = typename cutlass::gemm::collective::CollectiveBuilder<
    cutlass::arch::Sm90, cutlass::arch::OpClassTensorOp,
    ElemA, cutlass::layout::RowMajor, 128 / cutlass::sizeof_bits<ElemA>::value,
    ElemB, cutlass::layout::ColumnMajor, 128 / cutlass::sizeof_bits<ElemB>::value,
    Acc,
    TileShape, ClusterShape,
    cutlass::gemm::collective::StageCountAutoCarveout<static_cast<int>(sizeof(typename CollectiveEpilogue::SharedStorage))>,
    cutlass::gemm::collective::KernelScheduleAuto
  >::CollectiveOp;

using GemmKernel = cutlass::gemm::kernel::GemmUniversal<
    cute::Shape<int,int,int,int>,
    CollectiveMainloop,
    CollectiveEpilogue
>;
using Gemm = cutlass::gemm::device::GemmUniversalAdapter<GemmKernel>;

// Force the device kernel symbol into the cubin without needing a host main.
auto* _anchor = &cutlass::device_kernel<GemmKernel>;


// ===== COMPILED SASS (sm_90a) =====

	.target	sm_90a

	.elftype	@"ET_EXEC"


//--------------------- .note.nv.tkinfo           --------------------------
	.section	.note.nv.tkinfo,"",@"SHT_NOTE"
	.sectionflags	@"SHF_NOTE_NV_TKINFO"
	.tkinfo
        /*0018*/ 	.word	0x00000002
        /*0030*/ 	.string	""
        /*0030*/ 	.string	"ptxas"
        /*0030*/ 	.string	"Cuda compilation tools, release 13.0, V13.0.88"
        /*0030*/ 	.string	"Build cuda_13.0.r13.0/compiler.36424714_0"
        /*0030*/ 	.string	"-arch sm_90a -m 64 "



//--------------------- .note.nv.cuinfo           --------------------------
	.section	.note.nv.cuinfo,"",@"SHT_NOTE"
	.sectionflags	@"SHF_NOTE_NV_CUINFO"
        /*0018*/ 	.short	0x0002
        /*001a*/ 	.short	0x005a
        /*001c*/ 	.short	0x0082
	.zero		2


//--------------------- .nv.info                  --------------------------
	.section	.nv.info,"",@"SHT_CUDA_INFO"
	.align	4


	//----- nvinfo : EIATTR_REGCOUNT
	.align		4
        /*0000*/ 	.byte	0x04, 0x2f
        /*0002*/ 	.short	(.L_15 - .L_14)
	.align		4
.L_14:
        /*0004*/ 	.word	index@(_ZN7cutlass13device_kernelINS_4gemm6kernel13GemmUniversalIN4cute5tupleIJiiiiEEENS1_10collective13CollectiveMmaINS1_34MainloopSm90TmaGmmaWarpSpecializedILi4ENS5_IJNS4_1CILi8EEENSA_ILi1EEESC_EEENS1_35KernelTmaWarpSpecializedCooperativeEEENS5_IJNSA_ILi128EEENSA_ILi64EEESG_EEENS_6half_tENS5_IJlSC_lEEESJ_SK_NS4_8TiledMMAINS4_8MMA_AtomIJNS4_4SM904GMMA25MMA_64x64x16_F32F16F16_SSILNSO_5MajorE0ELSQ_0ELNSO_7ScaleInE1ELSR_1EEEEEENS4_6LayoutINS5_IJNSA_ILi2EEESC_SC_EEENS5_IJSC_NSA_ILi0EEESX_EEEEENS5_IJNS4_10UnderscoreES10_S10_EEEEENS4_13SM90_TMA_LOADENS4_14ComposedLayoutINS4_7SwizzleILi3ELi4ELi3EEENS4_18smem_ptr_flag_bitsILi16EEENSU_INS5_IJSB_SH_EEENS5_IJSH_SC_EEEEEEEvNS4_8identityENS4_23SM90_TMA_LOAD_MULTICASTES1C_vS1D_EENS_8epilogue10collective6detail29Sm90TmaWarpSpecializedAdapterINS1H_15DefaultEpilogueISJ_SK_SK_NS1G_6thread17LinearCombinationISJ_Li1EffLNS1L_9ScaleType4KindE0ELNS_15FloatRoundStyleE2ESJ_EENS1_15EpilogueDefaultEEEEEvvEEEEvNT_6ParamsE)
        /*0008*/ 	.word	0x000000a8


	//----- nvinfo : EIATTR_FRAME_SIZE
	.align		4
.L_15:
        /*000c*/ 	.byte	0x04, 0x11
        /*000e*/ 	.short	(.L_17 - .L_16)
	.align		4
.L_16:
        /*0010*/ 	.word	index@(_ZN7cutlass13device_kernelINS_4gemm6kernel13GemmUniversalIN4cute5tupleIJiiiiEEENS1_10collective13CollectiveMmaINS1_34MainloopSm90TmaGmmaWarpSpecializedILi4ENS5_IJNS4_1CILi8EEENSA_ILi1EEESC_EEENS1_35KernelTmaWarpSpecializedCooperativeEEENS5_IJNSA_ILi128EEENSA_ILi64EEESG_EEENS_6half_tENS5_IJlSC_lEEESJ_SK_NS4_8TiledMMAINS4_8MMA_AtomIJNS4_4SM904GMMA25MMA_64x64x16_F32F16F16_SSILNSO_5MajorE0ELSQ_0ELNSO_7ScaleInE1ELSR_1EEEEEENS4_6LayoutINS5_IJNSA_ILi2EEESC_SC_EEENS5_IJSC_NSA_ILi0EEESX_EEEEENS5_IJNS4_10UnderscoreES10_S10_EEEEENS4_13SM90_TMA_LOADENS4_14ComposedLayoutINS4_7SwizzleILi3ELi4ELi3EEENS4_18smem_ptr_flag_bitsILi16EEENSU_INS5_IJSB_SH_EEENS5_IJSH_SC_EEEEEEEvNS4_8identityENS4_23SM90_TMA_LOAD_MULTICASTES1C_vS1D_EENS_8epilogue10collective6detail29Sm90TmaWarpSpecializedAdapterINS1H_15DefaultEpilogueISJ_SK_SK_NS1G_6thread17LinearCombinationISJ_Li1EffLNS1L_9ScaleType4KindE0ELNS_15FloatRoundStyleE2ESJ_EENS1_15EpilogueDefaultEEEEEvvEEEEvNT_6ParamsE)
        /*0014*/ 	.word	0x00000000


	//----- nvinfo : EIATTR_MIN_STACK_SIZE
	.align		4
.L_17:
        /*0018*/ 	.byte	0x04, 0x12
        /*001a*/ 	.short	(.L_19 - .L_18)
	.align		4
.L_18:
        /*001c*/ 	.word	index@(_ZN7cutlass13device_kernelINS_4gemm6kernel13GemmUniversalIN4cute5tupleIJiiiiEEENS1_10collective13CollectiveMmaINS1_34MainloopSm90TmaGmmaWarpSpecializedILi4ENS5_IJNS4_1CILi8EEENSA_ILi1EEESC_EEENS1_35KernelTmaWarpSpecializedCooperativeEEENS5_IJNSA_ILi128EEENSA_ILi64EEESG_EEENS_6half_tENS5_IJlSC_lEEESJ_SK_NS4_8TiledMMAINS4_8MMA_AtomIJNS4_4SM904GMMA25MMA_64x64x16_F32F16F16_SSILNSO_5MajorE0ELSQ_0ELNSO_7ScaleInE1ELSR_1EEEEEENS4_6LayoutINS5_IJNSA_ILi2EEESC_SC_EEENS5_IJSC_NSA_ILi0EEESX_EEEEENS5_IJNS4_10UnderscoreES10_S10_EEEEENS4_13SM90_TMA_LOADENS4_14ComposedLayoutINS4_7SwizzleILi3ELi4ELi3EEENS4_18smem_ptr_flag_bitsILi16EEENSU_INS5_IJSB_SH_EEENS5_IJSH_SC_EEEEEEEvNS4_8identityENS4_23SM90_TMA_LOAD_MULTICASTES1C_vS1D_EENS_8epilogue10collective6detail29Sm90TmaWarpSpecializedAdapterINS1H_15DefaultEpilogueISJ_SK_SK_NS1G_6thread17LinearCombinationISJ_Li1EffLNS1L_9ScaleType4KindE0ELNS_15FloatRoundStyleE2ESJ_EENS1_15EpilogueDefaultEEEEEvvEEEEvNT_6ParamsE)
        /*0020*/ 	.word	0x00000000
.L_19:


//--------------------- .nv.compat                --------------------------
	.section	.nv.compat,"",@"SHT_CUDA_COMPAT_INFO"
	.align	4
        /*0000*/ 	.byte	0x02, 0x09, 0x01, 0x00, 0x02, 0x02, 0x04, 0x00, 0x02, 0x05, 0x05, 0x00, 0x03, 0x07, 0x01, 0x01
        /*0010*/ 	.byte	0x02, 0x03, 0x01, 0x00, 0x02, 0x06, 0x01, 0x00, 0x04, 0x0b, 0x08, 0x00, 0x00, 0x00, 0x00, 0x00
        /*0020*/ 	.byte	0x00, 0x00, 0x00, 0x00


//--------------------- .nv.info._ZN7cutlass13device_kernelINS_4gemm6kernel13GemmUniversalIN4cute5tupleIJiiiiEEENS1_10collective13CollectiveMmaINS1_34MainloopSm90TmaGmmaWarpSpecializedILi4ENS5_IJNS4_1CILi8EEENSA_ILi1EEESC_EEENS1_35KernelTmaWarpSpecializedCooperativeEEENS5_IJNSA_ILi128EEENSA_ILi64EEESG_EEENS_6half_tENS5_IJlSC_lEEESJ_SK_NS4_8TiledMMAINS4_8MMA_AtomIJNS4_4SM904GMMA25MMA_64x64x16_F32F16F16_SSILNSO_5MajorE0ELSQ_0ELNSO_7ScaleInE1ELSR_1EEEEEENS4_6LayoutINS5_IJNSA_ILi2EEESC_SC_EEENS5_IJSC_NSA_ILi0EEESX_EEEEENS5_IJNS4_10UnderscoreES10_S10_EEEEENS4_13SM90_TMA_LOADENS4_14ComposedLayoutINS4_7SwizzleILi3ELi4ELi3EEENS4_18smem_ptr_flag_bitsILi16EEENSU_INS5_IJSB_SH_EEENS5_IJSH_SC_EEEEEEEvNS4_8identityENS4_23SM90_TMA_LOAD_MULTICASTES1C_vS1D_EENS_8epilogue10collective6detail29Sm90TmaWarpSpecializedAdapterINS1H_15DefaultEpilogueISJ_SK_SK_NS1G_6thread17LinearCombinationISJ_Li1EffLNS1L_9ScaleType4KindE0ELNS_15FloatRoundStyleE2ESJ_EENS1_15EpilogueDefaultEEEEEvvEEEEvNT_6ParamsE --------------------------
	.section	.nv.info._ZN7cutlass13device_kernelINS_4gemm6kernel13GemmUniversalIN4cute5tupleIJiiiiEEENS1_10collective13CollectiveMmaINS1_34MainloopSm90TmaGmmaWarpSpecializedILi4ENS5_IJNS4_1CILi8EEENSA_ILi1EEESC_EEENS1_35KernelTmaWarpSpecializedCooperativeEEENS5_IJNSA_ILi128EEENSA_ILi64EEESG_EEENS_6half_tENS5_IJlSC_lEEESJ_SK_NS4_8TiledMMAINS4_8MMA_AtomIJNS4_4SM904GMMA25MMA_64x64x16_F32F16F16_SSILNSO_5MajorE0ELSQ_0ELNSO_7ScaleInE1ELSR_1EEEEEENS4_6LayoutINS5_IJNSA_ILi2EEESC_SC_EEENS5_IJSC_NSA_ILi0EEESX_EEEEENS5_IJNS4_10UnderscoreES10_S10_EEEEENS4_13SM90_TMA_LOADENS4_14ComposedLayoutINS4_7SwizzleILi3ELi4ELi3EEENS4_18smem_ptr_flag_bitsILi16EEENSU_INS5_IJSB_SH_EEENS5_IJSH_SC_EEEEEEEvNS4_8identityENS4_23SM90_TMA_LOAD_MULTICASTES1C_vS1D_EENS_8epilogue10collective6detail29Sm90TmaWarpSpecializedAdapterINS1H_15DefaultEpilogueISJ_SK_SK_NS1G_6thread17LinearCombinationISJ_Li1EffLNS1L_9ScaleType4KindE0ELNS_15FloatRoundStyleE2ESJ_EENS1_15EpilogueDefaultEEEEEvvEEEEvNT_6ParamsE,"",@"SHT_CUDA_INFO"
	.sectionflags	@""
	.align	4


	//----- nvinfo : EIATTR_CUDA_API_VERSION
	.align		4
        /*0000*/ 	.byte	0x04, 0x37
        /*0002*/ 	.short	(.L_21 - .L_20)
.L_20:
        /*0004*/ 	.word	0x00000082


	//----- nvinfo : EIATTR_KPARAM_INFO
	.align		4
.L_21:
        /*0008*/ 	.byte	0x04, 0x17
        /*000a*/ 	.short	(.L_23 - .L_22)
.L_22:
        /*000c*/ 	.word	0x00000000
        /*0010*/ 	.short	0x0000
        /*0012*/ 	.short	0x0070
        /*0014*/ 	.byte	0x00, 0xf0, 0x01, 0x10


	//----- nvinfo : EIATTR_SPARSE_MMA_MASK
	.align		4
.L_23:
        /*0018*/ 	.byte	0x03, 0x50
        /*001a*/ 	.short	0x0000


	//----- nvinfo : EIATTR_MAXREG_COUNT
	.align		4
        /*001c*/ 	.byte	0x03, 0x1b
        /*001e*/ 	.short	0x00a8


	//----- nvinfo : EIATTR_NUM_BARRIERS
	.align		4
        /*0020*/ 	.byte	0x02, 0x4c
        /*0022*/ 	.byte	0x01
	.zero		1


	//----- nvinfo : EIATTR_EXTERNS
	.align		4
        /*0024*/ 	.byte	0x04, 0x0f
        /*0026*/ 	.short	(.L_25 - .L_24)


	//   ....[0]....
	.align		4
.L_24:
        /*0028*/ 	.word	index@(__assertfail)


	//----- nvinfo : EIATTR_MERCURY_ISA_VERSION
	.align		4
.L_25:
        /*002c*/ 	.byte	0x03, 0x5f
        /*002e*/ 	.short	0x0101


	//----- nvinfo : EIATTR_INT_WARP_WIDE_INSTR_OFFSETS
	.align		4
        /*0030*/ 	.byte	0x04, 0x31
        /*0032*/ 	.short	(.L_27 - .L_26)


	//   ....[0]....
.L_26:
        /*0034*/ 	.word	0x000004d0


	//   ....[1]....
        /*0038*/ 	.word	0x000004f0


	//   ....[2]....
        /*003c*/ 	.word	0x000006a0


	//   ....[3]....
        /*0040*/ 	.word	0x00002280


	//----- nvinfo : EIATTR_COOP_GROUP_MASK_REGIDS
	.align		4
.L_27:
        /*0044*/ 	.byte	0x04, 0x29
        /*0046*/ 	.short	(.L_29 - .L_28)


	//   ....[0]....
.L_28:
        /*0048*/ 	.word	0xffffffff


	//   ....[1]....
        /*004c*/ 	.word	0xffffffff


	//   ....[2]....
        /*0050*/ 	.word	0xffffffff


	//   ....[3]....
        /*0054*/ 	.word	0xffffffff


	//   ....[4]....
        /*0058*/ 	.word	0xffffffff


	//   ....[5]....
        /*005c*/ 	.word	0xffffffff


	//----- nvinfo : EIATTR_COOP_GROUP_INSTR_OFFSETS
	.align		4
.L_29:
        /*0060*/ 	.byte	0x04, 0x28
        /*0062*/ 	.short	(.L_31 - .L_30)


	//   ....[0]....
.L_30:
        /*0064*/ 	.word	0x00000060


	//   ....[1]....
        /*0068*/ 	.word	0x00000070


	//   ....[2]....
        /*006c*/ 	.word	0x00000130


	//   ....[3]....
        /*0070*/ 	.word	0x00000300


	//   ....[4]....
        /*0074*/ 	.word	0x00000800


	//   ....[5]....
        /*0078*/ 	.word	0x00001480


	//----- nvinfo : EIATTR_REG_RECONFIG
	.align		4
.L_31:
        /*007c*/ 	.byte	0x01, 0x54
	.zero		2


	//----- nvinfo : EIATTR_SYSCALL_OFFSETS
	.align		4
        /*0080*/ 	.byte	0x04, 0x46
        /*0082*/ 	.short	(.L_33 - .L_32)


	//   ....[0]....
.L_32:
        /*0084*/ 	.word	0x00001670


	//----- nvinfo : EIATTR_MBARRIER_INSTR_OFFSETS
	.align		4
.L_33:
        /*0088*/ 	.byte	0x04, 0x39
        /*008a*/ 	.short	(.L_35 - .L_34)


	//   ....[0]....
.L_34:
        /*008c*/ 	.word	0x00000260
        /*0090*/ 	.word	0x000000ff
        /*0094*/ 	.word	0x00000000
        /*0098*/ 	.short	0x0100
        /*009a*/ 	.byte	0x08
	.zero		1


	//   ....[1]....
        /*009c*/ 	.word	0x00000270
        /*00a0*/ 	.word	0x000000ff
        /*00a4*/ 	.word	0x00000020
        /*00a8*/ 	.short	0x0100
        /*00aa*/ 	.byte	0x08
	.zero		1


	//   ....[2]....
        /*00ac*/ 	.word	0x00000280
        /*00b0*/ 	.word	0x000000ff
        /*00b4*/ 	.word	0x00000008
        /*00b8*/ 	.short	0x0100
        /*00ba*/ 	.byte	0x08
	.zero		1


	//   ....[3]....
        /*00bc*/ 	.word	0x00000290
        /*00c0*/ 	.word	0x000000ff
        /*00c4*/ 	.word	0x00000028
        /*00c8*/ 	.short	0x0100
        /*00ca*/ 	.byte	0x08
	.zero		1


	//   ....[4]....
        /*00cc*/ 	.word	0x000002a0
        /*00d0*/ 	.word	0x000000ff
        /*00d4*/ 	.word	0x00000010
        /*00d8*/ 	.short	0x0100
        /*00da*/ 	.byte	0x08
	.zero		1


	//   ....[5]....
        /*00dc*/ 	.word	0x000002b0
        /*00e0*/ 	.word	0x000000ff
        /*00e4*/ 	.word	0x00000030
        /*00e8*/ 	.short	0x0100
        /*00ea*/ 	.byte	0x08
	.zero		1


	//   ....[6]....
        /*00ec*/ 	.word	0x000002c0
        /*00f0*/ 	.word	0x000000ff
        /*00f4*/ 	.word	0x00000018
        /*00f8*/ 	.short	0x0100
        /*00fa*/ 	.byte	0x08
	.zero		1


	//   ....[7]....
        /*00fc*/ 	.word	0x000002d0
        /*0100*/ 	.word	0x000000ff
        /*0104*/ 	.word	0x00000038
        /*0108*/ 	.short	0x0100
        /*010a*/ 	.byte	0x08
	.zero		1


	//   ....[8]....
        /*010c*/ 	.word	0x00000730
        /*0110*/ 	.word	0x000000ff
        /*0114*/ 	.word	0x00000050
        /*0118*/ 	.short	0x0100
        /*011a*/ 	.byte	0x06
	.zero		1


	//   ....[9]....
        /*011c*/ 	.word	0x000007b0
        /*0120*/ 	.word	0x000000ff
        /*0124*/ 	.word	0x00000058
        /*0128*/ 	.short	0x0100
        /*012a*/ 	.byte	0x06
	.zero		1


	//   ....[10]....
        /*012c*/ 	.word	0x00001730
        /*0130*/ 	.word	0x00000003
        /*0134*/ 	.word	0x00000000
        /*0138*/ 	.short	0x010a
        /*013a*/ 	.byte	0x3f
	.zero		1


	//   ....[11]....
        /*013c*/ 	.word	0x00001790
        /*0140*/ 	.word	0x00000003
        /*0144*/ 	.word	0x00000000
        /*0148*/ 	.short	0x010a
        /*014a*/ 	.byte	0x3f
	.zero		1


	//   ....[12]....
        /*014c*/ 	.word	0x00001cd0
        /*0150*/ 	.word	0x00000005
        /*0154*/ 	.word	0x00000000
        /*0158*/ 	.short	0x010a
        /*015a*/ 	.byte	0x3f
	.zero		1


	//   ....[13]....
        /*015c*/ 	.word	0x00001d10
        /*0160*/ 	.word	0x00000005
        /*0164*/ 	.word	0x00000000
        /*0168*/ 	.short	0x010a
        /*016a*/ 	.byte	0x3f
	.zero		1


	//   ....[14]....
        /*016c*/ 	.word	0x00002130
        /*0170*/ 	.word	0x00000004
        /*0174*/ 	.word	0x00000000
        /*0178*/ 	.short	0x0101
        /*017a*/ 	.byte	0x3f
	.zero		1


	//   ....[15]....
        /*017c*/ 	.word	0x000022f0
        /*0180*/ 	.word	0x00000000
        /*0184*/ 	.word	0x00000000
        /*0188*/ 	.short	0x0101
        /*018a*/ 	.byte	0x3f
	.zero		1


	//   ....[16]....
        /*018c*/ 	.word	0x00005610
        /*0190*/ 	.word	0x00000017
        /*0194*/ 	.word	0x00000020
        /*0198*/ 	.short	0x010a
        /*019a*/ 	.byte	0x3f
	.zero		1


	//   ....[17]....
        /*019c*/ 	.word	0x00005a90
        /*01a0*/ 	.word	0x00000005
        /*01a4*/ 	.word	0x00000058
        /*01a8*/ 	.short	0x0101
        /*01aa*/ 	.byte	0x3f
	.zero		1


	//   ....[18]....
        /*01ac*/ 	.word	0x000061b0
        /*01b0*/ 	.word	0x00000007
        /*01b4*/ 	.word	0x00000000
        /*01b8*/ 	.short	0x010a
        /*01ba*/ 	.byte	0x3f
	.zero		1


	//   ....[19]....
        /*01bc*/ 	.word	0x00006230
        /*01c0*/ 	.word	0x00000006
        /*01c4*/ 	.word	0x00000000
        /*01c8*/ 	.short	0x010a
        /*01ca*/ 	.byte	0x3f
	.zero		1


	//   ....[20]....
        /*01cc*/ 	.word	0x000062c0
        /*01d0*/ 	.word	0x00000007
        /*01d4*/ 	.word	0x00000000
        /*01d8*/ 	.short	0x010a
        /*01da*/ 	.byte	0x3f
	.zero		1


	//   ....[21]....
        /*01dc*/ 	.word	0x00006350
        /*01e0*/ 	.word	0x00000005
        /*01e4*/ 	.word	0x00000000
        /*01e8*/ 	.short	0x010a
        /*01ea*/ 	.byte	0x3f
	.zero		1


	//   ....[22]....
        /*01ec*/ 	.word	0x000063b0
        /*01f0*/ 	.word	0x00000003
        /*01f4*/ 	.word	0x00000000
        /*01f8*/ 	.short	0x010a
        /*01fa*/ 	.byte	0x3f
	.zero		1


	//   ....[23]....
        /*01fc*/ 	.word	0x00006400
        /*0200*/ 	.word	0x00000005
        /*0204*/ 	.word	0x00000000
        /*0208*/ 	.short	0x010a
        /*020a*/ 	.byte	0x3f
	.zero		1


	//   ....[24]....
        /*020c*/ 	.word	0x000064d0
        /*0210*/ 	.word	0x00000017
        /*0214*/ 	.word	0x00000020
        /*0218*/ 	.short	0x010a
        /*021a*/ 	.byte	0x3f
	.zero		1


	//   ....[25]....
        /*021c*/ 	.word	0x000065a0
        /*0220*/ 	.word	0x00000007
        /*0224*/ 	.word	0x00000000
        /*0228*/ 	.short	0x010a
        /*022a*/ 	.byte	0x3f
	.zero		1


	//   ....[26]....
        /*022c*/ 	.word	0x000065f0
        /*0230*/ 	.word	0x00000006
        /*0234*/ 	.word	0x00000000
        /*0238*/ 	.short	0x010a
        /*023a*/ 	.byte	0x3f
	.zero		1


	//   ....[27]....
        /*023c*/ 	.word	0x00006640
        /*0240*/ 	.word	0x00000007
        /*0244*/ 	.word	0x00000000
        /*0248*/ 	.short	0x010a
        /*024a*/ 	.byte	0x3f
	.zero		1


	//----- nvinfo : EIATTR_NUM_MBARRIERS
	.align		4
.L_35:
        /*024c*/ 	.byte	0x03, 0x38
        /*024e*/ 	.short	0x000a


	//----- nvinfo : EIATTR_EXIT_INSTR_OFFSETS
	.align		4
        /*0250*/ 	.byte	0x04, 0x1c
        /*0252*/ 	.short	(.L_37 - .L_36)


	//   ....[0]....
.L_36:
        /*0254*/ 	.word	0x000009d0


	//   ....[1]....
        /*0258*/ 	.word	0x000011e0


	//   ....[2]....
        /*025c*/ 	.word	0x00004d90


	//   ....[3]....
        /*0260*/ 	.word	0x000052f0


	//   ....[4]....
        /*0264*/ 	.word	0x000063a0


	//----- nvinfo : EIATTR_MAX_THREADS
	.align		4
.L_37:
        /*0268*/ 	.byte	0x04, 0x05
        /*026a*/ 	.short	(.L_39 - .L_38)
.L_38:
        /*026c*/ 	.word	0x00000180
        /*0270*/ 	.word	0x00000001
        /*0274*/ 	.word	0x00000001


	//----- nvinfo : EIATTR_CRS_STACK_SIZE
	.align		4
.L_39:
        /*0278*/ 	.byte	0x04, 0x1e
        /*027a*/ 	.short	(.L_41 - .L_40)
.L_40:
        /*027c*/ 	.word	0x00000000


	//----- nvinfo : EIATTR_CBANK_PARAM_SIZE
	.align		4
.L_41:
        /*0280*/ 	.byte	0x03, 0x19
        /*0282*/ 	.short	0x0470


	//----- nvinfo : EIATTR_PARAM_CBANK
	.align		4
        /*0284*/ 	.byte	0x04, 0x0a
        /*0286*/ 	.short	(.L_43 - .L_42)
	.align		4
.L_42:
        /*0288*/ 	.word	index@(.nv.constant0._ZN7cutlass13device_kernelINS_4gemm6kernel13GemmUniversalIN4cute5tupleIJiiiiEEENS1_10collective13CollectiveMmaINS1_34MainloopSm90TmaGmmaWarpSpecializedILi4ENS5_IJNS4_1CILi8EEENSA_ILi1EEESC_EEENS1_35KernelTmaWarpSpecializedCooperativeEEENS5_IJNSA_ILi128EEENSA_ILi64EEESG_EEENS_6half_tENS5_IJlSC_lEEESJ_SK_NS4_8TiledMMAINS4_8MMA_AtomIJNS4_4SM904GMMA25MMA_64x64x16_F32F16F16_SSILNSO_5MajorE0ELSQ_0ELNSO_7ScaleInE1ELSR_1EEEEEENS4_6LayoutINS5_IJNSA_ILi2EEESC_SC_EEENS5_IJSC_NSA_ILi0EEESX_EEEEENS5_IJNS4_10UnderscoreES10_S10_EEEEENS4_13SM90_TMA_LOADENS4_14ComposedLayoutINS4_7SwizzleILi3ELi4ELi3EEENS4_18smem_ptr_flag_bitsILi16EEENSU_INS5_IJSB_SH_EEENS5_IJSH_SC_EEEEEEEvNS4_8identityENS4_23SM90_TMA_LOAD_MULTICASTES1C_vS1D_EENS_8epilogue10collective6detail29Sm90TmaWarpSpecializedAdapterINS1H_15DefaultEpilogueISJ_SK_SK_NS1G_6thread17LinearCombinationISJ_Li1EffLNS1L_9ScaleType4KindE0ELNS_15FloatRoundStyleE2ESJ_EENS1_15EpilogueDefaultEEEEEvvEEEEvNT_6ParamsE)
        /*028c*/ 	.short	0x0210
        /*028e*/ 	.short	0x0470


	//----- nvinfo : EIATTR_SW_WAR
	.align		4
.L_43:
        /*0290*/ 	.byte	0x04, 0x36
        /*0292*/ 	.short	(.L_45 - .L_44)
.L_44:
        /*0294*/ 	.word	0x00000008
.L_45:


//--------------------- .nv.callgraph             --------------------------
	.section	.nv.callgraph,"",@"SHT_CUDA_CALLGRAPH"
	.align	4
	.sectionentsize	8
	.align		4
        /*0000*/ 	.word	0x00000000
	.align		4
        /*0004*/ 	.word	0xffffffff
	.align		4
        /*0008*/ 	.word	index@(_ZN7cutlass13device_kernelINS_4gemm6kernel13GemmUniversalIN4cute5tupleIJiiiiEEENS1_10collective13CollectiveMmaINS1_34MainloopSm90TmaGmmaWarpSpecializedILi4ENS5_IJNS4_1CILi8EEENSA_ILi1EEESC_EEENS1_35KernelTmaWarpSpecializedCooperativeEEENS5_IJNSA_ILi128EEENSA_ILi64EEESG_EEENS_6half_tENS5_IJlSC_lEEESJ_SK_NS4_8TiledMMAINS4_8MMA_AtomIJNS4_4SM904GMMA25MMA_64x64x16_F32F16F16_SSILNSO_5MajorE0ELSQ_0ELNSO_7ScaleInE1ELSR_1EEEEEENS4_6LayoutINS5_IJNSA_ILi2EEESC_SC_EEENS5_IJSC_NSA_ILi0EEESX_EEEEENS5_IJNS4_10UnderscoreES10_S10_EEEEENS4_13SM90_TMA_LOADENS4_14ComposedLayoutINS4_7SwizzleILi3ELi4ELi3EEENS4_18smem_ptr_flag_bitsILi16EEENSU_INS5_IJSB_SH_EEENS5_IJSH_SC_EEEEEEEvNS4_8identityENS4_23SM90_TMA_LOAD_MULTICASTES1C_vS1D_EENS_8epilogue10collective6detail29Sm90TmaWarpSpecializedAdapterINS1H_15DefaultEpilogueISJ_SK_SK_NS1G_6thread17LinearCombinationISJ_Li1EffLNS1L_9ScaleType4KindE0ELNS_15FloatRoundStyleE2ESJ_EENS1_15EpilogueDefaultEEEEEvvEEEEvNT_6ParamsE)
	.align		4
        /*000c*/ 	.word	index@(__assertfail)
	.align		4
        /*0010*/ 	.word	0x00000000
	.align		4
        /*0014*/ 	.word	0xfffffffe
	.align		4
        /*0018*/ 	.word	0x00000000
	.align		4
        /*001c*/ 	.word	0xfffffffd
	.align		4
        /*0020*/ 	.word	0x00000000
	.align		4
        /*0024*/ 	.word	0xfffffffc


//--------------------- .nv.constant4             --------------------------
	.section	.nv.constant4,"a",@progbits
	.align	8
	.align		8
.nv.constant4:
        /*0000*/ 	.dword	__assertfail
	.align		8
        /*0008*/ 	.dword	__unnamed_1
	.align		8
        /*0010*/ 	.dword	_ZN40_INTERNAL_7ddd7e5b_4_k_cu_fcd31481_314134cuda3std3__45__cpo5beginE
	.align		8
        /*0018*/ 	.dword	_ZN40_INTERNAL_7ddd7e5b_4_k_cu_fcd31481_314134cuda3std3__45__cpo3endE
	.align		8
        /*0020*/ 	.dword	_ZN40_INTERNAL_7ddd7e5b_4_k_cu_fcd31481_314134cuda3std3__45__cpo6cbeginE
	.align		8
        /*0028*/ 	.dword	_ZN40_INTERNAL_7ddd7e5b_4_k_cu_fcd31481_314134cuda3std3__45__cpo4cendE
	.align		8
        /*0030*/ 	.dword	_ZN40_INTERNAL_7ddd7e5b_4_k_cu_fcd31481_314134cuda3std3__442_GLOBAL__N__7ddd7e5b_4_k_cu_fcd31481_314136ignoreE
	.align		8
        /*0038*/ 	.dword	_ZN40_INTERNAL_7ddd7e5b_4_k_cu_fcd31481_314134cuda3std3__419piecewise_constructE
	.align		8
        /*0040*/ 	.dword	_ZN40_INTERNAL_7ddd7e5b_4_k_cu_fcd31481_314134cuda3std3__48in_placeE
	.align		8
        /*0048*/ 	.dword	_ZN40_INTERNAL_7ddd7e5b_4_k_cu_fcd31481_314134cuda3std6ranges3__45__cpo4swapE
	.align		8
        /*0050*/ 	.dword	_ZN40_INTERNAL_7ddd7e5b_4_k_cu_fcd31481_314134cuda3std6ranges3__45__cpo9iter_moveE
	.align		8
        /*0058*/ 	.dword	_ZN40_INTERNAL_7ddd7e5b_4_k_cu_fcd31481_314134cute7productE
	.align		8
        /*0060*/ 	.dword	_ZN40_INTERNAL_7ddd7e5b_4_k_cu_fcd31481_314134cute1_E
	.align		8
        /*0068*/ 	.dword	$str$22
	.align		8
        /*0070*/ 	.dword	$str$23


//--------------------- .text._ZN7cutlass13device_kernelINS_4gemm6kernel13GemmUniversalIN4cute5tupleIJiiiiEEENS1_10collective13CollectiveMmaINS1_34MainloopSm90TmaGmmaWarpSpecializedILi4ENS5_IJNS4_1CILi8EEENSA_ILi1EEESC_EEENS1_35KernelTmaWarpSpecializedCooperativeEEENS5_IJNSA_ILi128EEENSA_ILi64EEESG_EEENS_6half_tENS5_IJlSC_lEEESJ_SK_NS4_8TiledMMAINS4_8MMA_AtomIJNS4_4SM904GMMA25MMA_64x64x16_F32F16F16_SSILNSO_5MajorE0ELSQ_0ELNSO_7ScaleInE1ELSR_1EEEEEENS4_6LayoutINS5_IJNSA_ILi2EEESC_SC_EEENS5_IJSC_NSA_ILi0EEESX_EEEEENS5_IJNS4_10UnderscoreES10_S10_EEEEENS4_13SM90_TMA_LOADENS4_14ComposedLayoutINS4_7SwizzleILi3ELi4ELi3EEENS4_18smem_ptr_flag_bitsILi16EEENSU_INS5_IJSB_SH_EEENS5_IJSH_SC_EEEEEEEvNS4_8identityENS4_23SM90_TMA_LOAD_MULTICASTES1C_vS1D_EENS_8epilogue10collective6detail29Sm90TmaWarpSpecializedAdapterINS1H_15DefaultEpilogueISJ_SK_SK_NS1G_6thread17LinearCombinationISJ_Li1EffLNS1L_9ScaleType4KindE0ELNS_15FloatRoundStyleE2ESJ_EENS1_15EpilogueDefaultEEEEEvvEEEEvNT_6ParamsE --------------------------
	.section	.text._ZN7cutlass13device_kernelINS_4gemm6kernel13GemmUniversalIN4cute5tupleIJiiiiEEENS1_10collective13CollectiveMmaINS1_34MainloopSm90TmaGmmaWarpSpecializedILi4ENS5_IJNS4_1CILi8EEENSA_ILi1EEESC_EEENS1_35KernelTmaWarpSpecializedCooperativeEEENS5_IJNSA_ILi128EEENSA_ILi64EEESG_EEENS_6half_tENS5_IJlSC_lEEESJ_SK_NS4_8TiledMMAINS4_8MMA_AtomIJNS4_4SM904GMMA25MMA_64x64x16_F32F16F16_SSILNSO_5MajorE0ELSQ_0ELNSO_7ScaleInE1ELSR_1EEEEEENS4_6LayoutINS5_IJNSA_ILi2EEESC_SC_EEENS5_IJSC_NSA_ILi0EEESX_EEEEENS5_IJNS4_10UnderscoreES10_S10_EEEEENS4_13SM90_TMA_LOADENS4_14ComposedLayoutINS4_7SwizzleILi3ELi4ELi3EEENS4_18smem_ptr_flag_bitsILi16EEENSU_INS5_IJSB_SH_EEENS5_IJSH_SC_EEEEEEEvNS4_8identityENS4_23SM90_TMA_LOAD_MULTICASTES1C_vS1D_EENS_8epilogue10collective6detail29Sm90TmaWarpSpecializedAdapterINS1H_15DefaultEpilogueISJ_SK_SK_NS1G_6thread17LinearCombinationISJ_Li1EffLNS1L_9ScaleType4KindE0ELNS_15FloatRoundStyleE2ESJ_EENS1_15EpilogueDefaultEEEEEvvEEEEvNT_6ParamsE,"ax",@progbits
	.align	128
.text._ZN7cutlass13device_kernelINS_4gemm6kernel13GemmUniversalIN4cute5tupleIJiiiiEEENS1_10collective13CollectiveMmaINS1_34MainloopSm90TmaGmmaWarpSpecializedILi4ENS5_IJNS4_1CILi8EEENSA_ILi1EEESC_EEENS1_35KernelTmaWarpSpecializedCooperativeEEENS5_IJNSA_ILi128EEENSA_ILi64EEESG_EEENS_6half_tENS5_IJlSC_lEEESJ_SK_NS4_8TiledMMAINS4_8MMA_AtomIJNS4_4SM904GMMA25MMA_64x64x16_F32F16F16_SSILNSO_5MajorE0ELSQ_0ELNSO_7ScaleInE1ELSR_1EEEEEENS4_6LayoutINS5_IJNSA_ILi2EEESC_SC_EEENS5_IJSC_NSA_ILi0EEESX_EEEEENS5_IJNS4_10UnderscoreES10_S10_EEEEENS4_13SM90_TMA_LOADENS4_14ComposedLayoutINS4_7SwizzleILi3ELi4ELi3EEENS4_18smem_ptr_flag_bitsILi16EEENSU_INS5_IJSB_SH_EEENS5_IJSH_SC_EEEEEEEvNS4_8identityENS4_23SM90_TMA_LOAD_MULTICASTES1C_vS1D_EENS_8epilogue10collective6detail29Sm90TmaWarpSpecializedAdapterINS1H_15DefaultEpilogueISJ_SK_SK_NS1G_6thread17LinearCombinationISJ_Li1EffLNS1L_9ScaleType4KindE0ELNS_15FloatRoundStyleE2ESJ_EENS1_15EpilogueDefaultEEEEEvvEEEEvNT_6ParamsE:
        .type           _ZN7cutlass13device_kernelINS_4gemm6kernel13GemmUniversalIN4cute5tupleIJiiiiEEENS1_10collective13CollectiveMmaINS1_34MainloopSm90TmaGmmaWarpSpecializedILi4ENS5_IJNS4_1CILi8EEENSA_ILi1EEESC_EEENS1_35KernelTmaWarpSpecializedCooperativeEEENS5_IJNSA_ILi128EEENSA_ILi64EEESG_EEENS_6half_tENS5_IJlSC_lEEESJ_SK_NS4_8TiledMMAINS4_8MMA_AtomIJNS4_4SM904GMMA25MMA_64x64x16_F32F16F16_SSILNSO_5MajorE0ELSQ_0ELNSO_7ScaleInE1ELSR_1EEEEEENS4_6LayoutINS5_IJNSA_ILi2EEESC_SC_EEENS5_IJSC_NSA_ILi0EEESX_EEEEENS5_IJNS4_10UnderscoreES10_S10_EEEEENS4_13SM90_TMA_LOADENS4_14ComposedLayoutINS4_7SwizzleILi3ELi4ELi3EEENS4_18smem_ptr_flag_bitsILi16EEENSU_INS5_IJSB_SH_EEENS5_IJSH_SC_EEEEEEEvNS4_8identityENS4_23SM90_TMA_LOAD_MULTICASTES1C_vS1D_EENS_8epilogue10collective6detail29Sm90TmaWarpSpecializedAdapterINS1H_15DefaultEpilogueISJ_SK_SK_NS1G_6thread17LinearCombinationISJ_Li1EffLNS1L_9ScaleType4KindE0ELNS_15FloatRoundStyleE2ESJ_EENS1_15EpilogueDefaultEEEEEvvEEEEvNT_6ParamsE,@function
        .size           _ZN7cutlass13device_kernelINS_4gemm6kernel13GemmUniversalIN4cute5tupleIJiiiiEEENS1_10collective13CollectiveMmaINS1_34MainloopSm90TmaGmmaWarpSpecializedILi4ENS5_IJNS4_1CILi8EEENSA_ILi1EEESC_EEENS1_35KernelTmaWarpSpecializedCooperativeEEENS5_IJNSA_ILi128EEENSA_ILi64EEESG_EEENS_6half_tENS5_IJlSC_lEEESJ_SK_NS4_8TiledMMAINS4_8MMA_AtomIJNS4_4SM904GMMA25MMA_64x64x16_F32F16F16_SSILNSO_5MajorE0ELSQ_0ELNSO_7ScaleInE1ELSR_1EEEEEENS4_6LayoutINS5_IJNSA_ILi2EEESC_SC_EEENS5_IJSC_NSA_ILi0EEESX_EEEEENS5_IJNS4_10UnderscoreES10_S10_EEEEENS4_13SM90_TMA_LOADENS4_14ComposedLayoutINS4_7SwizzleILi3ELi4ELi3EEENS4_18smem_ptr_flag_bitsILi16EEENSU_INS5_IJSB_SH_EEENS5_IJSH_SC_EEEEEEEvNS4_8identityENS4_23SM90_TMA_LOAD_MULTICASTES1C_vS1D_EENS_8epilogue10collective6detail29Sm90TmaWarpSpecializedAdapterINS1H_15DefaultEpilogueISJ_SK_SK_NS1G_6thread17LinearCombinationISJ_Li1EffLNS1L_9ScaleType4KindE0ELNS_15FloatRoundStyleE2ESJ_EENS1_15EpilogueDefaultEEEEEvvEEEEvNT_6ParamsE,(.L_x_133 - _ZN7cutlass13device_kernelINS_4gemm6kernel13GemmUniversalIN4cute5tupleIJiiiiEEENS1_10collective13CollectiveMmaINS1_34MainloopSm90TmaGmmaWarpSpecializedILi4ENS5_IJNS4_1CILi8EEENSA_ILi1EEESC_EEENS1_35KernelTmaWarpSpecializedCooperativeEEENS5_IJNSA_ILi128EEENSA_ILi64EEESG_EEENS_6half_tENS5_IJlSC_lEEESJ_SK_NS4_8TiledMMAINS4_8MMA_AtomIJNS4_4SM904GMMA25MMA_64x64x16_F32F16F16_SSILNSO_5MajorE0ELSQ_0ELNSO_7ScaleInE1ELSR_1EEEEEENS4_6LayoutINS5_IJNSA_ILi2EEESC_SC_EEENS5_IJSC_NSA_ILi0EEESX_EEEEENS5_IJNS4_10UnderscoreES10_S10_EEEEENS4_13SM90_TMA_LOADENS4_14ComposedLayoutINS4_7SwizzleILi3ELi4ELi3EEENS4_18smem_ptr_flag_bitsILi16EEENSU_INS5_IJSB_SH_EEENS5_IJSH_SC_EEEEEEEvNS4_8identityENS4_23SM90_TMA_LOAD_MULTICASTES1C_vS1D_EENS_8epilogue10collective6detail29Sm90TmaWarpSpecializedAdapterINS1H_15DefaultEpilogueISJ_SK_SK_NS1G_6thread17LinearCombinationISJ_Li1EffLNS1L_9ScaleType4KindE0ELNS_15FloatRoundStyleE2ESJ_EENS1_15EpilogueDefaultEEEEEvvEEEEvNT_6ParamsE)
        .other          _ZN7cutlass13device_kernelINS_4gemm6kernel13GemmUniversalIN4cute5tupleIJiiiiEEENS1_10collective13CollectiveMmaINS1_34MainloopSm90TmaGmmaWarpSpecializedILi4ENS5_IJNS4_1CILi8EEENSA_ILi1EEESC_EEENS1_35KernelTmaWarpSpecializedCooperativeEEENS5_IJNSA_ILi128EEENSA_ILi64EEESG_EEENS_6half_tENS5_IJlSC_lEEESJ_SK_NS4_8TiledMMAINS4_8MMA_AtomIJNS4_4SM904GMMA25MMA_64x64x16_F32F16F16_SSILNSO_5MajorE0ELSQ_0ELNSO_7ScaleInE1ELSR_1EEEEEENS4_6LayoutINS5_IJNSA_ILi2EEESC_SC_EEENS5_IJSC_NSA_ILi0EEESX_EEEEENS5_IJNS4_10UnderscoreES10_S10_EEEEENS4_13SM90_TMA_LOADENS4_14ComposedLayoutINS4_7SwizzleILi3ELi4ELi3EEENS4_18smem_ptr_flag_bitsILi16EEENSU_INS5_IJSB_SH_EEENS5_IJSH_SC_EEEEEEEvNS4_8identityENS4_23SM90_TMA_LOAD_MULTICASTES1C_vS1D_EENS_8epilogue10collective6detail29Sm90TmaWarpSpecializedAdapterINS1H_15DefaultEpilogueISJ_SK_SK_NS1G_6thread17LinearCombinationISJ_Li1EffLNS1L_9ScaleType4KindE0ELNS_15FloatRoundStyleE2ESJ_EENS1_15EpilogueDefaultEEEEEvvEEEEvNT_6ParamsE,@"STO_CUDA_ENTRY STV_DEFAULT"
_ZN7cutlass13device_kernelINS_4gemm6kernel13GemmUniversalIN4cute5tupleIJiiiiEEENS1_10collective13CollectiveMmaINS1_34MainloopSm90TmaGmmaWarpSpecializedILi4ENS5_IJNS4_1CILi8EEENSA_ILi1EEESC_EEENS1_35KernelTmaWarpSpecializedCooperativeEEENS5_IJNSA_ILi128EEENSA_ILi64EEESG_EEENS_6half_tENS5_IJlSC_lEEESJ_SK_NS4_8TiledMMAINS4_8MMA_AtomIJNS4_4SM904GMMA25MMA_64x64x16_F32F16F16_SSILNSO_5MajorE0ELSQ_0ELNSO_7ScaleInE1ELSR_1EEEEEENS4_6LayoutINS5_IJNSA_ILi2EEESC_SC_EEENS5_IJSC_NSA_ILi0EEESX_EEEEENS5_IJNS4_10UnderscoreES10_S10_EEEEENS4_13SM90_TMA_LOADENS4_14ComposedLayoutINS4_7SwizzleILi3ELi4ELi3EEENS4_18smem_ptr_flag_bitsILi16EEENSU_INS5_IJSB_SH_EEENS5_IJSH_SC_EEEEEEEvNS4_8identityENS4_23SM90_TMA_LOAD_MULTICASTES1C_vS1D_EENS_8epilogue10collective6detail29Sm90TmaWarpSpecializedAdapterINS1H_15DefaultEpilogueISJ_SK_SK_NS1G_6thread17LinearCombinationISJ_Li1EffLNS1L_9ScaleType4KindE0ELNS_15FloatRoundStyleE2ESJ_EENS1_15EpilogueDefaultEEEEEvvEEEEvNT_6ParamsE:
[----:B------:R-:W0:Y:S01]  /*0000*/  LDC R1, c[0x0][0x28] ;  /* 0x00000a00ff017b82 */ /* 0x000e220000000800 */
[----:B------:R-:W1:Y:S01]  /*0010*/  S2R R63, SR_TID.X ;  /* 0x00000000003f7919 */ /* 0x000e620000002100 */
[----:B------:R-:W-:Y:S01]  /*0020*/  ELECT P0, URZ, PT ;  /* 0x00000000003f782f */ /* 0x000fe20003800000 */
[----:B------:R-:W-:Y:S01]  /*0030*/  BSSY B0, `(.L_x_0) ;  /* 0x000000f000007945 */ /* 0x000fe20003800000 */
[--C-:B-1----:R-:W-:Y:S02]  /*0040*/  SHF.R.U32.HI R0, RZ, 0x5, R63.reuse ;  /* 0x00000005ff007819 */ /* 0x102fe4000001163f */
[----:B------:R-:W-:-:S03]  /*0050*/  SHF.R.U32.HI R6, RZ, 0x7, R63 ;  /* 0x00000007ff067819 */ /* 0x000fc6000001163f */
[----:B------:R-:W1:Y:S04]  /*0060*/  SHFL.IDX PT, R3, R0, RZ, 0x1f ;  /* 0x00001fff00037589 */ /* 0x000e6800000e0000 */
[----:B------:R2:W3:Y:S01]  /*0070*/  SHFL.IDX PT, R2, R6, RZ, 0x1f ;  /* 0x00001fff06027589 */ /* 0x0004e200000e0000 */
[----:B-1----:R-:W-:-:S13]  /*0080*/  ISETP.NE.OR P0, PT, R3, RZ, !P0 ;  /* 0x000000ff0300720c */ /* 0x002fda0004705670 */
[----:B0-23--:R-:W-:Y:S05]  /*0090*/  @P0 BRA `(.L_x_1) ;  /* 0x0000000000200947 */ /* 0x00dfea0003800000 */
[----:B------:R-:W-:Y:S02]  /*00a0*/  ULDC.64 UR4, c[0x0][0x198] ;  /* 0x0000660000047ab9 */ /* 0x000fe40000000a00 */
[----:B------:R-:W-:Y:S02]  /*00b0*/  UIADD3 UR6, UP0, UR4, 0xf0, URZ ;  /* 0x000000f004067890 */ /* 0x000fe4000ff1e03f */
[----:B------:R-:W-:Y:S02]  /*00c0*/  UIADD3 UR4, UP1, UR4, 0x1f0, URZ ;  /* 0x000001f004047890 */ /* 0x000fe4000ff3e03f */
[----:B------:R-:W-:Y:S02]  /*00d0*/  UIADD3.X UR7, URZ, UR5, URZ, UP0, !UPT ;  /* 0x000000053f077290 */ /* 0x000fe400087fe43f */
[----:B------:R-:W-:-:S07]  /*00e0*/  UIADD3.X UR5, URZ, UR5, URZ, UP1, !UPT ;  /* 0x000000053f057290 */ /* 0x000fce0008ffe43f */
[----:B------:R0:W-:Y:S02]  /*00f0*/  UTMACCTL.PF [UR6] ;  /* 0x00000000060079b9 */ /* 0x0001e40008040000 */
[----:B------:R0:W-:Y:S02]  /*0100*/  UTMACCTL.PF [UR4] ;  /* 0x00000000040079b9 */ /* 0x0001e40008040000 */
[----:B0-----:R-:W-:Y:S01]  /*0110*/  NOP ;  /* 0x0000000000007918 */ /* 0x001fe20000000000 */
.L_x_1:
[----:B------:R-:W-:Y:S05]  /*0120*/  BSYNC B0 ;  /* 0x0000000000007941 */ /* 0x000fea0003800000 */
.L_x_0:
[----:B------:R-:W0:Y:S01]  /*0130*/  SHFL.IDX PT, R5, R0, RZ, 0x1f ;  /* 0x00001fff00057589 */ /* 0x000e2200000e0000 */
[----:B------:R-:W-:-:S04]  /*0140*/  SHF.R.S32.HI R4, RZ, 0x1f, R63 ;  /* 0x0000001fff047819 */ /* 0x000fc8000001143f */
[----:B------:R-:W-:-:S04]  /*0150*/  LEA.HI R4, R4, R63, RZ, 0x7 ;  /* 0x0000003f04047211 */ /* 0x000fc800078f38ff */
[----:B------:R-:W-:Y:S02]  /*0160*/  LOP3.LUT R4, R4, 0xffffff80, RZ, 0xc0, !PT ;  /* 0xffffff8004047812 */ /* 0x000fe400078ec0ff */
[----:B0-----:R-:W-:-:S13]  /*0170*/  ISETP.NE.AND P0, PT, R5, RZ, PT ;  /* 0x000000ff0500720c */ /* 0x001fda0003f05270 */
[----:B------:R-:W-:Y:S05]  /*0180*/  @P0 BRA `(.L_x_2) ;  /* 0x0000000000580947 */ /* 0x000fea0003800000 */
[----:B------:R-:W0:Y:S01]  /*0190*/  S2UR UR8, SR_CgaCtaId ;  /* 0x00000000000879c3 */ /* 0x000e220000008800 */
[----:B------:R-:W-:Y:S01]  /*01a0*/  UMOV UR4, 0x400 ;  /* 0x0000040000047882 */ /* 0x000fe20000000000 */
[----:B------:R-:W-:Y:S01]  /*01b0*/  UMOV UR5, 0x1 ;  /* 0x0000000100057882 */ /* 0x000fe20000000000 */
[----:B------:R-:W-:Y:S01]  /*01c0*/  UMOV UR6, 0x10 ;  /* 0x0000001000067882 */ /* 0x000fe20000000000 */
[----:B------:R-:W-:Y:S01]  /*01d0*/  ELECT P0, URZ, PT ;  /* 0x00000000003f782f */ /* 0x000fe20003800000 */
[----:B------:R-:W-:-:S04]  /*01e0*/  UIADD3 UR6, -UR6, 0x100000, URZ ;  /* 0x0010000006067890 */ /* 0x000fc8000fffe13f */
[----:B------:R-:W-:Y:S02]  /*01f0*/  USHF.L.U32 UR7, UR6, 0xb, URZ ;  /* 0x0000000b06077899 */ /* 0x000fe4000800063f */
[----:B------:R-:W-:Y:S02]  /*0200*/  USHF.L.U32 UR6, UR6, 0x1, URZ ;  /* 0x0000000106067899 */ /* 0x000fe4000800063f */
[----:B0-----:R-:W-:Y:S02]  /*0210*/  ULEA UR8, UR8, UR4, 0x18 ;  /* 0x0000000408087291 */ /* 0x001fe4000f8ec03f */
[----:B------:R-:W-:-:S04]  /*0220*/  UIADD3 UR4, -UR5, 0x100000, URZ ;  /* 0x0010000005047890 */ /* 0x000fc8000fffe13f */
[----:B------:R-:W-:Y:S02]  /*0230*/  USHF.L.U32 UR5, UR4, 0xb, URZ ;  /* 0x0000000b04057899 */ /* 0x000fe4000800063f */
[----:B------:R-:W-:Y:S01]  /*0240*/  USHF.L.U32 UR4, UR4, 0x1, URZ ;  /* 0x0000000104047899 */ /* 0x000fe2000800063f */
[----:B------:R-:W0:Y:S11]  /*0250*/  FENCE.VIEW.ASYNC.S ;  /* 0x00000000000073c6 */ /* 0x000e360000000000 */
[----:B0-----:R0:W1:Y:S01]  /*0260*/  SYNCS.EXCH.64 URZ, [UR8], UR4 ;  /* 0x00000004083f75b2 */ /* 0x0010620008000100 */
[----:B------:R0:W2:Y:S01]  /*0270*/  SYNCS.EXCH.64 URZ, [UR8+0x20], UR6 ;  /* 0x00002006083f75b2 */ /* 0x0000a20008000100 */
[----:B------:R0:W3:Y:S01]  /*0280*/  SYNCS.EXCH.64 URZ, [UR8+0x8], UR4 ;  /* 0x00000804083f75b2 */ /* 0x0000e20008000100 */
[----:B------:R0:W4:Y:S01]  /*0290*/  SYNCS.EXCH.64 URZ, [UR8+0x28], UR6 ;  /* 0x00002806083f75b2 */ /* 0x0001220008000100 */
[----:B------:R0:W0:Y:S01]  /*02a0*/  SYNCS.EXCH.64 URZ, [UR8+0x10], UR4 ;  /* 0x00001004083f75b2 */ /* 0x0000220008000100 */
[----:B------:R0:W0:Y:S01]  /*02b0*/  SYNCS.EXCH.64 URZ, [UR8+0x30], UR6 ;  /* 0x00003006083f75b2 */ /* 0x0000220008000100 */
[----:B------:R0:W0:Y:S01]  /*02c0*/  SYNCS.EXCH.64 URZ, [UR8+0x18], UR4 ;  /* 0x00001804083f75b2 */ /* 0x0000220008000100 */
[----:B------:R0:W0:Y:S01]  /*02d0*/  SYNCS.EXCH.64 URZ, [UR8+0x38], UR6 ;  /* 0x00003806083f75b2 */ /* 0x0000220008000100 */
[----:B------:R-:W-:Y:S01]  /*02e0*/  NOP ;  /* 0x0000000000007918 */ /* 0x000fe20000000000 */
.L_x_2:
[----:B------:R-:W-:Y:S01]  /*02f0*/  IMAD.IADD R8, R63, 0x1, -R4 ;  /* 0x000000013f087824 */ /* 0x000fe200078e0a04 */
[----:B------:R-:W5:Y:S01]  /*0300*/  SHFL.IDX PT, R0, R0, RZ, 0x1f ;  /* 0x00001fff00007589 */ /* 0x000f6200000e0000 */
[----:B0-----:R-:W0:Y:S01]  /*0310*/  S2UR UR8, SR_CTAID.X ;  /* 0x00000000000879c3 */ /* 0x001e220000002500 */
[----:B------:R-:W-:Y:S02]  /*0320*/  SHF.R.S32.HI R12, RZ, 0x1f, R5 ;  /* 0x0000001fff0c7819 */ /* 0x000fe40000011405 */
[----:B------:R-:W-:Y:S02]  /*0330*/  ELECT P0, URZ, PT ;  /* 0x00000000003f782f */ /* 0x000fe40003800000 */
[----:B------:R-:W-:Y:S01]  /*0340*/  SHF.R.S32.HI R7, RZ, 0x1f, R8 ;  /* 0x0000001fff077819 */ /* 0x000fe20000011408 */
[----:B------:R-:W1:Y:S01]  /*0350*/  S2R R4, SR_CTAID.Y ;  /* 0x0000000000047919 */ /* 0x000e620000002600 */
[----:B------:R-:W-:Y:S01]  /*0360*/  LEA.HI R12, R12, R5, RZ, 0x2 ;  /* 0x000000050c0c7211 */ /* 0x000fe200078f10ff */
[----:B------:R-:W-:Y:S01]  /*0370*/  ULDC UR4, c[0x0][0x150] ;  /* 0x0000540000047ab9 */ /* 0x000fe20000000800 */
[----:B------:R-:W-:Y:S01]  /*0380*/  LEA.HI R7, R7, R8, RZ, 0x3 ;  /* 0x0000000807077211 */ /* 0x000fe200078f18ff */
[----:B------:R-:W2:Y:S01]  /*0390*/  LDC R13, c[0x0][0x144] ;  /* 0x00005100ff0d7b82 */ /* 0x000ea20000000800 */
[----:B------:R-:W-:Y:S01]  /*03a0*/  LOP3.LUT R12, R12, 0x3ffffffc, RZ, 0xc0, !PT ;  /* 0x3ffffffc0c0c7812 */ /* 0x000fe200078ec0ff */
[----:B------:R-:W-:Y:S01]  /*03b0*/  NOP ;  /* 0x0000000000007918 */ /* 0x000fe20000000000 */
[--C-:B------:R-:W-:Y:S01]  /*03c0*/  SHF.R.S32.HI R9, RZ, 0x3, R7.reuse ;  /* 0x00000003ff097819 */ /* 0x100fe20000011407 */
[----:B------:R-:W-:Y:S01]  /*03d0*/  NOP ;  /* 0x0000000000007918 */ /* 0x000fe20000000000 */
[----:B------:R-:W-:Y:S01]  /*03e0*/  SHF.R.S32.HI R10, RZ, 0x1f, R7 ;  /* 0x0000001fff0a7819 */ /* 0x000fe20000011407 */
[----:B------:R-:W-:Y:S01]  /*03f0*/  IMAD.IADD R7, R5, 0x1, -R12 ;  /* 0x0000000105077824 */ /* 0x000fe200078e0a0c */
[----:B------:R-:W-:Y:S01]  /*0400*/  ISETP.NE.AND P3, PT, R2, RZ, PT ;  /* 0x000000ff0200720c */ /* 0x000fe20003f65270 */
[----:B------:R-:W3:Y:S01]  /*0410*/  LDC R15, c[0x0][0x140] ;  /* 0x00005000ff0f7b82 */ /* 0x000ee20000000800 */
[----:B------:R-:W-:Y:S01]  /*0420*/  LEA.HI R10, R10, R9, RZ, 0x2 ;  /* 0x000000090a0a7211 */ /* 0x000fe200078f10ff */
[----:B------:R-:W-:-:S03]  /*0430*/  IMAD.MOV.U32 R22, RZ, RZ, 0x1 ;  /* 0x00000001ff167424 */ /* 0x000fc600078e00ff */
[----:B------:R-:W-:Y:S02]  /*0440*/  LOP3.LUT R10, R10, 0xfffffffc, RZ, 0xc0, !PT ;  /* 0xfffffffc0a0a7812 */ /* 0x000fe400078ec0ff */
[----:B-----5:R-:W-:Y:S02]  /*0450*/  ISETP.NE.OR P0, PT, R0, RZ, !P0 ;  /* 0x000000ff0000720c */ /* 0x020fe40004705670 */
[----:B0-----:R-:W-:Y:S01]  /*0460*/  I2FP.F32.U32 R0, UR8 ;  /* 0x0000000800007c45 */ /* 0x001fe20008201000 */
[----:B------:R-:W-:Y:S02]  /*0470*/  IMAD.IADD R10, R9, 0x1, -R10 ;  /* 0x00000001090a7824 */ /* 0x000fe400078e0a0a */
[----:B------:R-:W0:Y:S02]  /*0480*/  LDC R9, c[0x0][0x148] ;  /* 0x00005200ff097b82 */ /* 0x000e240000000800 */
[----:B------:R-:W-:Y:S02]  /*0490*/  IMAD R7, R7, 0x4, R10 ;  /* 0x0000000407077824 */ /* 0x000fe400078e020a */
[----:B------:R-:W-:Y:S01]  /*04a0*/  FMUL R11, R0, UR4 ;  /* 0x00000004000b7c20 */ /* 0x000fe20008400000 */
[----:B------:R-:W-:Y:S01]  /*04b0*/  ULDC UR4, c[0x0][0x154] ;  /* 0x0000550000047ab9 */ /* 0x000fe20000000800 */
[----:B------:R-:W-:-:S02]  /*04c0*/  IMAD.SHL.U32 R0, R7, 0x4, RZ ;  /* 0x0000000407007824 */ /* 0x000fc400078e00ff */
[----:B------:R-:W-:Y:S02]  /*04d0*/  VOTEU.ALL UP0, P0 ;  /* 0x00000000003f7886 */ /* 0x000fe40000000000 */
[----:B------:R-:W5:Y:S01]  /*04e0*/  F2I.U32.TRUNC.NTZ R11, R11 ;  /* 0x0000000b000b7305 */ /* 0x000f62000020f000 */
[----:B------:R-:W-:Y:S01]  /*04f0*/  VOTEU.ALL UP1, P0 ;  /* 0x00000000003f7886 */ /* 0x000fe20000020000 */
[----:B------:R-:W-:Y:S02]  /*0500*/  LOP3.LUT R19, R7, 0xc, R0, 0x78, !PT ;  /* 0x0000000c07137812 */ /* 0x000fe400078e7800 */
[----:B-1----:R-:W-:Y:S01]  /*0510*/  I2FP.F32.U32 R7, R4 ;  /* 0x0000000400077245 */ /* 0x002fe20000201000 */
[----:B------:R-:W1:Y:S01]  /*0520*/  @!UP0 S2UR UR7, SR_CgaCtaId ;  /* 0x00000000000789c3 */ /* 0x000e620000008800 */
[----:B------:R-:W-:Y:S01]  /*0530*/  SHF.R.S32.HI R10, RZ, 0x1f, R19 ;  /* 0x0000001fff0a7819 */ /* 0x000fe20000011413 */
[----:B------:R-:W-:Y:S01]  /*0540*/  @!UP0 UMOV UR6, 0x400 ;  /* 0x0000040000068882 */ /* 0x000fe20000000000 */
[----:B------:R-:W-:Y:S01]  /*0550*/  SHF.R.S32.HI R0, RZ, 0x1f, R3 ;  /* 0x0000001fff007819 */ /* 0x000fe20000011403 */
[----:B------:R-:W-:Y:S01]  /*0560*/  FMUL R14, R7, UR4 ;  /* 0x00000004070e7c20 */ /* 0x000fe20008400000 */
[----:B------:R-:W-:Y:S01]  /*0570*/  LEA.HI R10, R10, R19, RZ, 0x3 ;  /* 0x000000130a0a7211 */ /* 0x000fe200078f18ff */
[----:B------:R-:W-:Y:S01]  /*0580*/  UMOV UR4, 0x20 ;  /* 0x0000002000047882 */ /* 0x000fe20000000000 */
[----:B------:R-:W-:Y:S01]  /*0590*/  LEA.HI R0, R0, R3, RZ, 0x2 ;  /* 0x0000000300007211 */ /* 0x000fe200078f10ff */
[----:B------:R-:W-:-:S04]  /*05a0*/  @!UP0 UIADD3 UR4, -UR4, 0x100000, URZ ;  /* 0x0010000004048890 */ /* 0x000fc8000fffe13f */
[----:B------:R-:W-:Y:S02]  /*05b0*/  @!UP0 USHF.L.U32 UR5, UR4, 0xb, URZ ;  /* 0x0000000b04058899 */ /* 0x000fe4000800063f */
[----:B------:R-:W-:Y:S01]  /*05c0*/  @!UP0 USHF.L.U32 UR4, UR4, 0x1, URZ ;  /* 0x0000000104048899 */ /* 0x000fe2000800063f */
[----:B------:R-:W-:Y:S01]  /*05d0*/  LOP3.LUT R12, R10, 0xfffffff8, RZ, 0xc0, !PT ;  /* 0xfffffff80a0c7812 */ /* 0x000fe200078ec0ff */
[----:B-----5:R-:W-:Y:S01]  /*05e0*/  IMAD.MOV R16, RZ, RZ, -R11 ;  /* 0x000000ffff107224 */ /* 0x020fe200078e0a0b */
[----:B------:R-:W5:Y:S01]  /*05f0*/  F2I.U32.TRUNC.NTZ R14, R14 ;  /* 0x0000000e000e7305 */ /* 0x000f62000020f000 */
[----:B------:R-:W-:Y:S02]  /*0600*/  LOP3.LUT R0, R0, 0xfffffffc, RZ, 0xc0, !PT ;  /* 0xfffffffc00007812 */ /* 0x000fe400078ec0ff */
[----:B--2---:R-:W-:Y:S01]  /*0610*/  IMAD R7, R13, R16, UR8 ;  /* 0x000000080d077e24 */ /* 0x004fe2000f8e0210 */
[----:B---3--:R-:W-:Y:S01]  /*0620*/  ISETP.EQ.U32.AND P2, PT, R15, 0x1, PT ;  /* 0x000000010f00780c */ /* 0x008fe20003f42070 */
[----:B------:R-:W-:-:S02]  /*0630*/  IMAD.IADD R12, R19, 0x1, -R12 ;  /* 0x00000001130c7824 */ /* 0x000fc400078e0a0c */
[----:B------:R-:W-:Y:S01]  /*0640*/  IMAD.IADD R3, R3, 0x1, -R0 ;  /* 0x0000000103037824 */ /* 0x000fe200078e0a00 */
[----:B------:R-:W-:Y:S02]  /*0650*/  LOP3.LUT R0, R63, 0x7f, RZ, 0xc0, !PT ;  /* 0x0000007f3f007812 */ /* 0x000fe400078ec0ff */
[----:B------:R-:W-:Y:S02]  /*0660*/  ISETP.NE.AND P4, PT, R12, R7, PT ;  /* 0x000000070c00720c */ /* 0x000fe40003f85270 */
[C---:B------:R-:W-:Y:S01]  /*0670*/  ISETP.NE.AND P1, PT, R3.reuse, 0x3, PT ;  /* 0x000000030300780c */ /* 0x040fe20003f25270 */
[----:B-1----:R-:W-:Y:S01]  /*0680*/  @!UP0 ULEA UR6, UR7, UR6, 0x18 ;  /* 0x0000000607068291 */ /* 0x002fe2000f8ec03f */
[----:B-----5:R-:W-:Y:S01]  /*0690*/  IMAD.MOV R23, RZ, RZ, -R14 ;  /* 0x000000ffff177224 */ /* 0x020fe200078e0a0e */
[----:B------:R-:W-:Y:S01]  /*06a0*/  VOTEU.ALL UP0, P0 ;  /* 0x00000000003f7886 */ /* 0x000fe20000000000 */
[----:B------:R-:W-:Y:S01]  /*06b0*/  LOP3.LUT P0, RZ, R8, 0x7, RZ, 0xc0, !PT ;  /* 0x0000000708ff7812 */ /* 0x000fe2000780c0ff */
[----:B------:R-:W-:Y:S01]  /*06c0*/  VIADD R8, R2, 0xffffffff ;  /* 0xffffffff02087836 */ /* 0x000fe20000000000 */
[----:B------:R-:W-:Y:S01]  /*06d0*/  ISETP.EQ.OR P1, PT, R3, RZ, !P1 ;  /* 0x000000ff0300720c */ /* 0x000fe20004f22670 */
[----:B0-----:R-:W-:Y:S01]  /*06e0*/  IMAD R11, R9, R23, R4 ;  /* 0x00000017090b7224 */ /* 0x001fe200078e0204 */
[----:B------:R-:W-:-:S03]  /*06f0*/  ISETP.LT.U32.AND P0, PT, R19, 0x8, !P0 ;  /* 0x000000081300780c */ /* 0x000fc60004701070 */
[----:B------:R-:W-:Y:S02]  /*0700*/  @P4 SHF.R.S32.HI R10, RZ, 0x3, R10 ;  /* 0x00000003ff0a4819 */ /* 0x000fe4000001140a */
[----:B------:R-:W-:Y:S01]  /*0710*/  ISETP.EQ.AND P1, PT, R2, RZ, P1 ;  /* 0x000000ff0200720c */ /* 0x000fe20000f22270 */
[----:B------:R-:W0:Y:S02]  /*0720*/  FENCE.VIEW.ASYNC.S ;  /* 0x00000000000073c6 */ /* 0x000e240000000000 */
[----:B0-----:R0:W1:Y:S01]  /*0730*/  @!UP0 SYNCS.EXCH.64 URZ, [UR6+0x50], UR4 ;  /* 0x00005004063f85b2 */ /* 0x0010620008000100 */
[----:B------:R-:W-:Y:S02]  /*0740*/  @P4 ISETP.NE.AND P5, PT, R10, R11, PT ;  /* 0x0000000b0a00420c */ /* 0x000fe40003fa5270 */
[----:B------:R-:W-:Y:S02]  /*0750*/  ISETP.GE.U32.AND P6, PT, R8, 0x2, PT ;  /* 0x000000020800780c */ /* 0x000fe40003fc6070 */
[----:B------:R-:W-:-:S02]  /*0760*/  SEL R11, RZ, 0x1, !P0 ;  /* 0x00000001ff0b7807 */ /* 0x000fc40004000000 */
[----:B------:R-:W-:Y:S02]  /*0770*/  @P4 SEL R22, RZ, 0x1, P5 ;  /* 0x00000001ff164807 */ /* 0x000fe40002800000 */
[----:B------:R-:W-:Y:S02]  /*0780*/  SEL R18, RZ, 0x1, !P1 ;  /* 0x00000001ff127807 */ /* 0x000fe40004800000 */
[----:B------:R-:W-:Y:S02]  /*0790*/  LOP3.LUT R22, R22, R11, RZ, 0xc0, !PT ;  /* 0x0000000b16167212 */ /* 0x000fe400078ec0ff */
[----:B------:R-:W-:Y:S01]  /*07a0*/  SEL R18, R18, 0x2, P6 ;  /* 0x0000000212127807 */ /* 0x000fe20003000000 */
[----:B------:R0:W2:Y:S01]  /*07b0*/  @!UP1 SYNCS.EXCH.64 URZ, [UR6+0x58], UR4 ;  /* 0x00005804063f95b2 */ /* 0x0000a20008000100 */
[----:B------:R-:W-:Y:S01]  /*07c0*/  NOP ;  /* 0x0000000000007918 */ /* 0x000fe20000000000 */
[----:B------:R-:W-:Y:S05]  /*07d0*/  @!P2 BRA `(.L_x_3) ;  /* 0x000000000008a947 */ /* 0x000fea0003800000 */
[----:B-12-4-:R-:W-:Y:S01]  /*07e0*/  UCGABAR_ARV ;  /* 0x00000000000079c7 */ /* 0x016fe20008000000 */
[----:B------:R-:W-:Y:S05]  /*07f0*/  BRA `(.L_x_4) ;  /* 0x0000000000047947 */ /* 0x000fea0003800000 */
.L_x_3:
[----:B-12-4-:R-:W-:Y:S01]  /*0800*/  NOP ;  /* 0x0000000000007918 */ /* 0x016fe20000000000 */
.L_x_4:
[----:B------:R-:W1:Y:S01]  /*0810*/  LDC R2, c[0x0][0x65c] ;  /* 0x00019700ff027b82 */ /* 0x000e620000000800 */
[----:B------:R-:W-:Y:S02]  /*0820*/  IMAD.U32 R10, RZ, RZ, UR8 ;  /* 0x00000008ff0a7e24 */ /* 0x000fe4000f8e00ff */
[----:B------:R-:W-:Y:S01]  /*0830*/  IMAD.MOV.U32 R11, RZ, RZ, RZ ;  /* 0x000000ffff0b7224 */ /* 0x000fe200078e00ff */
[----:B-1----:R-:W-:-:S04]  /*0840*/  ISETP.NE.AND P1, PT, R2, 0x1, PT ;  /* 0x000000010200780c */ /* 0x002fc80003f25270 */
[----:B------:R-:W-:-:S09]  /*0850*/  P2R R5, PR, RZ, 0x2 ;  /* 0x00000002ff057803 */ /* 0x000fd20000000000 */
[----:B------:R-:W1:Y:S01]  /*0860*/  @P1 LDC R17, c[0x0][0x10] ;  /* 0x00000400ff111b82 */ /* 0x000e620000000800 */
[----:B------:R-:W-:Y:S02]  /*0870*/  @P1 IMAD.MOV.U32 R5, RZ, RZ, RZ ;  /* 0x000000ffff051224 */ /* 0x000fe400078e00ff */
[----:B------:R-:W-:-:S05]  /*0880*/  @P1 IMAD.MOV.U32 R15, RZ, RZ, RZ ;  /* 0x000000ffff0f1224 */ /* 0x000fca00078e00ff */
[----:B------:R-:W2:Y:S01]  /*0890*/  @!P1 LDC R13, c[0x0][0xc] ;  /* 0x00000300ff0d9b82 */ /* 0x000ea20000000800 */
[----:B0-----:R-:W-:Y:S01]  /*08a0*/  ULDC UR4, c[0x0][0xc] ;  /* 0x0000030000047ab9 */ /* 0x001fe20000000800 */
[----:B------:R-:W-:Y:S01]  /*08b0*/  ULDC UR5, c[0x0][0x10] ;  /* 0x0000040000057ab9 */ /* 0x000fe20000000800 */
[----:B------:R-:W-:Y:S01]  /*08c0*/  ULDC UR6, c[0x0][0x14] ;  /* 0x0000050000067ab9 */ /* 0x000fe20000000800 */
[----:B------:R-:W-:-:S04]  /*08d0*/  UIMAD.WIDE.U32 UR4, UR4, UR5, URZ ;  /* 0x00000005040472a5 */ /* 0x000fc8000f8e003f */
[----:B------:R-:W-:Y:S02]  /*08e0*/  UIMAD.WIDE.U32 UR38, UR4, UR6, URZ ;  /* 0x00000006042672a5 */ /* 0x000fe4000f8e003f */
[----:B------:R-:W-:-:S04]  /*08f0*/  UIMAD UR41, UR5, UR6, URZ ;  /* 0x00000006052972a4 */ /* 0x000fc8000f8e023f */
[----:B------:R-:W-:Y:S01]  /*0900*/  UIADD3 UR41, UR39, UR41, URZ ;  /* 0x0000002927297290 */ /* 0x000fe2000fffe03f */
[----:B-1----:R-:W-:-:S04]  /*0910*/  @P1 IMAD.WIDE.U32 R16, R17, UR8, R4 ;  /* 0x0000000811101c25 */ /* 0x002fc8000f8e0004 */
[----:B------:R-:W-:Y:S02]  /*0920*/  @P1 IMAD.IADD R17, R17, 0x1, R15 ;  /* 0x0000000111111824 */ /* 0x000fe400078e020f */
[----:B--2---:R-:W-:-:S04]  /*0930*/  @!P1 IMAD.WIDE.U32 R10, R4, R13, R10 ;  /* 0x0000000d040a9225 */ /* 0x004fc800078e000a */
[----:B------:R-:W-:Y:S02]  /*0940*/  @!P1 IMAD.MOV.U32 R16, RZ, RZ, R10 ;  /* 0x000000ffff109224 */ /* 0x000fe400078e000a */
[----:B------:R-:W-:Y:S01]  /*0950*/  @!P1 IMAD.MOV.U32 R17, RZ, RZ, R11 ;  /* 0x000000ffff119224 */ /* 0x000fe200078e000b */
[----:B------:R-:W-:Y:S06]  /*0960*/  @!P2 BRA `(.L_x_5) ;  /* 0x00000000000ca947 */ /* 0x000fec0003800000 */
[----:B------:R-:W-:Y:S01]  /*0970*/  UCGABAR_WAIT ;  /* 0x0000000000007dc7 */ /* 0x000fe20008000000 */
[----:B------:R-:W-:Y:S01]  /*0980*/  CCTL.IVALL ;  /* 0x00000000ff00798f */ /* 0x000fe20002000000 */
[----:B------:R-:W-:Y:S05]  /*0990*/  BRA `(.L_x_6) ;  /* 0x0000000000047947 */ /* 0x000fea0003800000 */
.L_x_5:
[----:B------:R-:W-:Y:S06]  /*09a0*/  BAR.SYNC.DEFER_BLOCKING 0x0 ;  /* 0x0000000000007b1d */ /* 0x000fec0000010000 */
.L_x_6:
[----:B------:R-:W-:Y:S05]  /*09b0*/  @!P3 BRA `(.L_x_7) ;  /* 0x0000004000f8b947 */ /* 0x000fea0003800000 */
[----:B------:R-:W-:-:S13]  /*09c0*/  ISETP.GT.U32.AND P0, PT, R8, 0x1, PT ;  /* 0x000000010800780c */ /* 0x000fda0003f04070 */
[----:B------:R-:W-:Y:S05]  /*09d0*/  @P0 EXIT ;  /* 0x000000000000094d */ /* 0x000fea0003800000 */
[----:B------:R-:W-:Y:S01]  /*09e0*/  ULDC.64 UR4, c[0x0][0x650] ;  /* 0x0001940000047ab9 */ /* 0x000fe20000000a00 */
[----:B------:R-:W-:Y:S01]  /*09f0*/  PRMT R3, RZ, 0x7610, R3 ;  /* 0x00007610ff037816 */ /* 0x000fe20000000003 */
[----:B------:R-:W-:Y:S01]  /*0a00*/  IMAD.MOV.U32 R71, RZ, RZ, -0x1 ;  /* 0xffffffffff477424 */ /* 0x000fe200078e00ff */
[----:B------:R-:W-:Y:S01]  /*0a10*/  ISETP.GE.U32.AND P0, PT, R16, UR4, PT ;  /* 0x0000000410007c0c */ /* 0x000fe2000bf06070 */
[----:B------:R-:W-:Y:S02]  /*0a20*/  IMAD.MOV.U32 R70, RZ, RZ, -0x1 ;  /* 0xffffffffff467424 */ /* 0x000fe400078e00ff */
[----:B------:R-:W-:Y:S01]  /*0a30*/  IMAD.MOV.U32 R69, RZ, RZ, -0x1 ;  /* 0xffffffffff457424 */ /* 0x000fe200078e00ff */
[----:B------:R-:W-:-:S13]  /*0a40*/  ISETP.GE.U32.AND.EX P0, PT, R17, UR5, PT, P0 ;  /* 0x0000000511007c0c */ /* 0x000fda000bf06100 */
[----:B------:R-:W-:Y:S05]  /*0a50*/  @P0 BRA `(.L_x_8) ;  /* 0x0000000400280947 */ /* 0x000fea0003800000 */
[----:B------:R-:W0:Y:S01]  /*0a60*/  LDC.64 R24, c[0x0][0x628] ;  /* 0x00018a00ff187b82 */ /* 0x000e220000000a00 */
[----:B------:R-:W-:Y:S02]  /*0a70*/  IMAD.MOV.U32 R10, RZ, RZ, R16 ;  /* 0x000000ffff0a7224 */ /* 0x000fe400078e0010 */
[----:B------:R-:W-:-:S05]  /*0a80*/  IMAD.MOV.U32 R11, RZ, RZ, R17 ;  /* 0x000000ffff0b7224 */ /* 0x000fca00078e0011 */
[----:B------:R-:W1:Y:S08]  /*0a90*/  LDC R8, c[0x0][0x630] ;  /* 0x00018c00ff087b82 */ /* 0x000e700000000800 */
[----:B------:R-:W2:Y:S01]  /*0aa0*/  LDC.64 R26, c[0x0][0x620] ;  /* 0x00018800ff1a7b82 */ /* 0x000ea20000000a00 */
[----:B0-----:R-:W-:-:S04]  /*0ab0*/  ISETP.NE.U32.AND P0, PT, R24, RZ, PT ;  /* 0x000000ff1800720c */ /* 0x001fc80003f05070 */
[----:B------:R-:W-:-:S13]  /*0ac0*/  ISETP.NE.AND.EX P0, PT, R25, RZ, PT, P0 ;  /* 0x000000ff1900720c */ /* 0x000fda0003f05300 */
[----:B-12---:R-:W-:Y:S05]  /*0ad0*/  @!P0 BRA `(.L_x_9) ;  /* 0x0000000000288947 */ /* 0x006fea0003800000 */
[----:B------:R-:W0:Y:S02]  /*0ae0*/  LDC R3, c[0x0][0x634] ;  /* 0x00018d00ff037b82 */ /* 0x000e240000000800 */
[----:B0-----:R-:W-:-:S05]  /*0af0*/  IADD3 R3, P0, R16, R3, RZ ;  /* 0x0000000310037210 */ /* 0x001fca0007f1e0ff */
[----:B------:R-:W-:-:S04]  /*0b00*/  IMAD.X R21, RZ, RZ, R17, P0 ;  /* 0x000000ffff157224 */ /* 0x000fc800000e0611 */
[----:B------:R-:W-:-:S04]  /*0b10*/  IMAD.WIDE.U32 R10, R21, R24, RZ ;  /* 0x00000018150a7225 */ /* 0x000fc800078e00ff */
[----:B------:R-:W-:-:S04]  /*0b20*/  IMAD.WIDE.U32 R12, P0, R3, R25, R10 ;  /* 0x00000019030c7225 */ /* 0x000fc8000780000a */
[----:B------:R-:W-:-:S04]  /*0b30*/  IMAD.WIDE.U32 R10, R3, R24, RZ ;  /* 0x00000018030a7225 */ /* 0x000fc800078e00ff */
[----:B------:R-:W-:Y:S01]  /*0b40*/  IMAD.X R15, RZ, RZ, RZ, P0 ;  /* 0x000000ffff0f7224 */ /* 0x000fe200000e06ff */
[----:B------:R-:W-:Y:S01]  /*0b50*/  IADD3 RZ, P0, R11, R12, RZ ;  /* 0x0000000c0bff7210 */ /* 0x000fe20007f1e0ff */
[----:B------:R-:W-:-:S04]  /*0b60*/  IMAD.MOV.U32 R14, RZ, RZ, R13 ;  /* 0x000000ffff0e7224 */ /* 0x000fc800078e000d */
[----:B------:R-:W-:-:S08]  /*0b70*/  IMAD.WIDE.U32.X R10, R21, R25, R14, P0 ;  /* 0x00000019150a7225 */ /* 0x000fd000000e040e */
.L_x_9:
[----:B------:R-:W0:Y:S01]  /*0b80*/  LDC.64 R30, c[0x0][0x640] ;  /* 0x00019000ff1e7b82 */ /* 0x000e220000000a00 */
[-CC-:B------:R-:W-:Y:S02]  /*0b90*/  SHF.R.U64 R69, R10, R8.reuse, R11.reuse ;  /* 0x000000080a457219 */ /* 0x180fe4000000120b */
[----:B------:R-:W-:Y:S02]  /*0ba0*/  SHF.R.U32.HI R3, RZ, R8, R11 ;  /* 0x00000008ff037219 */ /* 0x000fe4000001160b */
[----:B------:R-:W-:-:S03]  /*0bb0*/  IADD3 R5, P0, RZ, -R69, RZ ;  /* 0x80000045ff057210 */ /* 0x000fc60007f1e0ff */
[----:B------:R-:W1:Y:S02]  /*0bc0*/  LDC R12, c[0x0][0x618] ;  /* 0x00018600ff0c7b82 */ /* 0x000e640000000800 */
[----:B------:R-:W-:Y:S02]  /*0bd0*/  IMAD.X R3, RZ, RZ, ~R3, P0 ;  /* 0x000000ffff037224 */ /* 0x000fe400000e0e03 */
[----:B------:R-:W-:-:S04]  /*0be0*/  IMAD.WIDE.U32 R10, R5, R26, R16 ;  /* 0x0000001a050a7225 */ /* 0x000fc800078e0010 */
[----:B------:R-:W2:Y:S01]  /*0bf0*/  LDC R20, c[0x0][0x608] ;  /* 0x00018200ff147b82 */ /* 0x000ea20000000800 */
[----:B------:R-:W-:Y:S02]  /*0c00*/  IMAD R8, R3, R26, RZ ;  /* 0x0000001a03087224 */ /* 0x000fe400078e02ff */
[----:B------:R-:W-:Y:S02]  /*0c10*/  IMAD.MOV.U32 R3, RZ, RZ, -0x1 ;  /* 0xffffffffff037424 */ /* 0x000fe400078e00ff */
[----:B------:R-:W-:Y:S02]  /*0c20*/  IMAD R5, R5, R27, R8 ;  /* 0x0000001b05057224 */ /* 0x000fe400078e0208 */
[----:B------:R-:W-:Y:S01]  /*0c30*/  IMAD R26, R9, R23, R4 ;  /* 0x00000017091a7224 */ /* 0x000fe200078e0204 */
[----:B------:R-:W3:Y:S01]  /*0c40*/  LDC R28, c[0x0][0x658] ;  /* 0x00019600ff1c7b82 */ /* 0x000ee20000000800 */
[----:B------:R-:W-:Y:S01]  /*0c50*/  IMAD.IADD R5, R11, 0x1, R5 ;  /* 0x000000010b057824 */ /* 0x000fe200078e0205 */
[----:B0-----:R-:W-:Y:S01]  /*0c60*/  ISETP.NE.U32.AND P0, PT, R30, RZ, PT ;  /* 0x000000ff1e00720c */ /* 0x001fe20003f05070 */
[----:B------:R-:W-:-:S03]  /*0c70*/  IMAD.MOV.U32 R23, RZ, RZ, 0x1 ;  /* 0x00000001ff177424 */ /* 0x000fc600078e00ff */
[----:B------:R-:W-:Y:S02]  /*0c80*/  ISETP.NE.AND.EX P0, PT, R31, RZ, PT, P0 ;  /* 0x000000ff1f00720c */ /* 0x000fe40003f05300 */
[----:B------:R-:W0:Y:S01]  /*0c90*/  LDC R24, c[0x0][0x600] ;  /* 0x00018000ff187b82 */ /* 0x000e220000000800 */
[-CC-:B-1----:R-:W-:Y:S02]  /*0ca0*/  SHF.R.U64 R14, R10, R12.reuse, R5.reuse ;  /* 0x0000000c0a0e7219 */ /* 0x182fe40000001205 */
[----:B------:R-:W-:-:S05]  /*0cb0*/  SHF.R.U32.HI R5, RZ, R12, R5 ;  /* 0x0000000cff057219 */ /* 0x000fca0000011605 */
[----:B------:R-:W1:Y:S01]  /*0cc0*/  LDC R15, c[0x0][0x648] ;  /* 0x00019200ff0f7b82 */ /* 0x000e620000000800 */
[-CC-:B--2---:R-:W-:Y:S02]  /*0cd0*/  SHF.R.U64 R27, R14, R20.reuse, R5.reuse ;  /* 0x000000140e1b7219 */ /* 0x184fe40000001205 */
[----:B------:R-:W-:-:S05]  /*0ce0*/  SHF.R.U32.HI R5, RZ, R20, R5 ;  /* 0x00000014ff057219 */ /* 0x000fca0000011605 */
[----:B------:R-:W2:Y:S01]  /*0cf0*/  LDC R21, c[0x0][0x638] ;  /* 0x00018e00ff157b82 */ /* 0x000ea20000000800 */
[-CC-:B---3--:R-:W-:Y:S02]  /*0d00*/  SHF.R.U64 R20, R27, R28.reuse, R5.reuse ;  /* 0x0000001c1b147219 */ /* 0x188fe40000001205 */
[-C--:B------:R-:W-:Y:S02]  /*0d10*/  SHF.L.U32 R3, R3, R28.reuse, RZ ;  /* 0x0000001c03037219 */ /* 0x080fe400000006ff */
[----:B------:R-:W-:Y:S01]  /*0d20*/  SHF.R.U32.HI R5, RZ, R28, R5 ;  /* 0x0000001cff057219 */ /* 0x000fe20000011605 */
[----:B------:R-:W-:Y:S01]  /*0d30*/  IMAD.MOV.U32 R4, RZ, RZ, R20 ;  /* 0x000000ffff047224 */ /* 0x000fe200078e0014 */
[----:B------:R-:W-:Y:S01]  /*0d40*/  LOP3.LUT R12, RZ, R3, RZ, 0x33, !PT ;  /* 0x00000003ff0c7212 */ /* 0x000fe200078e33ff */
[----:B------:R-:W3:Y:S01]  /*0d50*/  LDC R25, c[0x0][0x610] ;  /* 0x00018400ff197b82 */ /* 0x000ee20000000800 */
[----:B------:R-:W-:Y:S05]  /*0d60*/  @!P0 BRA `(.L_x_10) ;  /* 0x0000000000288947 */ /* 0x000fea0003800000 */
[----:B------:R-:W4:Y:S02]  /*0d70*/  LDC R3, c[0x0][0x64c] ;  /* 0x00019300ff037b82 */ /* 0x000f240000000800 */
[----:B----4-:R-:W-:-:S05]  /*0d80*/  IADD3 R3, P0, R20, R3, RZ ;  /* 0x0000000314037210 */ /* 0x010fca0007f1e0ff */
        /* <DEDUP_REMOVED lines=8> */
.L_x_10:
[----:B-1----:R-:W-:Y:S01]  /*0e10*/  SHF.R.U64 R4, R4, R15, R5 ;  /* 0x0000000f04047219 */ /* 0x002fe20000001205 */
[----:B0-----:R-:W-:Y:S01]  /*0e20*/  VIADD R5, R24, 0xffffffff ;  /* 0xffffffff18057836 */ /* 0x001fe20000000000 */
[----:B------:R-:W-:Y:S02]  /*0e30*/  SHF.L.U32 R3, R23, R28, RZ ;  /* 0x0000001c17037219 */ /* 0x000fe400000006ff */
[----:B------:R-:W-:Y:S01]  /*0e40*/  LOP3.LUT R12, R27, R12, RZ, 0xc0, !PT ;  /* 0x0000000c1b0c7212 */ /* 0x000fe200078ec0ff */
[----:B------:R-:W-:Y:S01]  /*0e50*/  IMAD.MOV R8, RZ, RZ, -R4 ;  /* 0x000000ffff087224 */ /* 0x000fe200078e0a04 */
[----:B------:R-:W-:-:S03]  /*0e60*/  SEL R7, R7, R26, !P1 ;  /* 0x0000001a07077207 */ /* 0x000fc60004800000 */
[----:B------:R-:W-:Y:S01]  /*0e70*/  IMAD R12, R3, R4, R12 ;  /* 0x00000004030c7224 */ /* 0x000fe200078e020c */
[----:B------:R-:W-:Y:S01]  /*0e80*/  LOP3.LUT R4, R14, R5, RZ, 0xc0, !PT ;  /* 0x000000050e047212 */ /* 0x000fe200078ec0ff */
[----:B--2---:R-:W-:Y:S02]  /*0e90*/  IMAD R3, R8, R21, R20 ;  /* 0x0000001508037224 */ /* 0x004fe400078e0214 */
[----:B---3--:R-:W-:Y:S02]  /*0ea0*/  IMAD R7, R12, R25, R7 ;  /* 0x000000190c077224 */ /* 0x008fe400078e0207 */
[----:B------:R-:W-:Y:S02]  /*0eb0*/  IMAD.MOV.U32 R5, RZ, RZ, 0x1 ;  /* 0x00000001ff057424 */ /* 0x000fe400078e00ff */
[----:B------:R-:W-:-:S03]  /*0ec0*/  IMAD R4, R3, R24, R4 ;  /* 0x0000001803047224 */ /* 0x000fc600078e0204 */
[----:B------:R-:W-:Y:S02]  /*0ed0*/  PRMT R3, R5, 0x7610, R3 ;  /* 0x0000761005037816 */ /* 0x000fe40000000003 */
[----:B------:R-:W-:Y:S02]  /*0ee0*/  SEL R70, R4, R7, !P1 ;  /* 0x0000000704467207 */ /* 0x000fe40004800000 */
[----:B------:R-:W-:-:S07]  /*0ef0*/  SEL R71, R7, R4, !P1 ;  /* 0x0000000407477207 */ /* 0x000fce0004800000 */
.L_x_8:
[----:B------:R-:W-:-:S08]  /*0f00*/  NOP ;  /* 0x0000000000007918 */ /* 0x000fd00000000000 */
[----:B------:R-:W0:Y:S02]  /*0f10*/  USETMAXREG.TRY_ALLOC.CTAPOOL UP0, 0xe8 ;  /* 0x000000e8000079c8 */ /* 0x000e240008000600 */
[----:B0-----:R-:W-:-:S13]  /*0f20*/  PLOP3.LUT P0, PT, PT, PT, UP0, 0x80, 0x0 ;  /* 0x000000000000781c */ /* 0x001fda0003f0f008 */
[----:B------:R-:W-:Y:S05]  /*0f30*/  @!P0 BRA `(.L_x_8) ;  /* 0xfffffffc00f08947 */ /* 0x000fea000383ffff */
[----:B------:R-:W-:Y:S01]  /*0f40*/  ULDC.64 UR4, c[0x0][0x598] ;  /* 0x0001660000047ab9 */ /* 0x000fe20000000a00 */
[----:B------:R-:W-:Y:S01]  /*0f50*/  ULDC.64 UR36, c[0x0][0x208] ;  /* 0x0000820000247ab9 */ /* 0x000fe20000000a00 */
[----:B------:R-:W-:-:S04]  /*0f60*/  ISETP.NE.U32.AND P0, PT, RZ, UR4, PT ;  /* 0x00000004ff007c0c */ /* 0x000fc8000bf05070 */
[----:B------:R-:W-:-:S13]  /*0f70*/  ISETP.NE.AND.EX P0, PT, RZ, UR5, PT, P0 ;  /* 0x00000005ff007c0c */ /* 0x000fda000bf05300 */
[----:B------:R-:W-:Y:S05]  /*0f80*/  @!P0 BRA `(.L_x_11) ;  /* 0x00000000001c8947 */ /* 0x000fea0003800000 */
[----:B------:R-:W0:Y:S02]  /*0f90*/  LDC.64 R4, c[0x0][0x598] ;  /* 0x00016600ff047b82 */ /* 0x000e240000000a00 */
[----:B0-----:R-:W2:Y:S02]  /*0fa0*/  LDG.E.64 R4, desc[UR36][R4.64] ;  /* 0x0000002404047981 */ /* 0x001ea4000c1e1b00 */
[----:B--2---:R-:W-:-:S04]  /*0fb0*/  ISETP.NE.U32.AND P0, PT, R4, RZ, PT ;  /* 0x000000ff0400720c */ /* 0x004fc80003f05070 */
[----:B------:R-:W-:-:S13]  /*0fc0*/  ISETP.NE.AND.EX P0, PT, R5, RZ, PT, P0 ;  /* 0x000000ff0500720c */ /* 0x000fda0003f05300 */
[----:B------:R-:W-:Y:S05]  /*0fd0*/  @!P0 BRA `(.L_x_11) ;  /* 0x0000000000088947 */ /* 0x000fea0003800000 */
[----:B------:R0:W5:Y:S01]  /*0fe0*/  LD.E R23, desc[UR36][R4.64] ;  /* 0x0000002404177980 */ /* 0x000162000c101900 */
[----:B------:R-:W-:Y:S05]  /*0ff0*/  BRA `(.L_x_12) ;  /* 0x0000000000247947 */ /* 0x000fea0003800000 */
.L_x_11:
[----:B------:R-:W-:Y:S02]  /*1000*/  ULDC.64 UR4, c[0x0][0x588] ;  /* 0x0001620000047ab9 */ /* 0x000fe40000000a00 */
[----:B------:R-:W-:-:S04]  /*1010*/  ISETP.NE.U32.AND P0, PT, RZ, UR4, PT ;  /* 0x00000004ff007c0c */ /* 0x000fc8000bf05070 */
[----:B------:R-:W-:-:S13]  /*1020*/  ISETP.NE.AND.EX P0, PT, RZ, UR5, PT, P0 ;  /* 0x00000005ff007c0c */ /* 0x000fda000bf05300 */
[----:B------:R-:W-:Y:S05]  /*1030*/  @!P0 BRA `(.L_x_13) ;  /* 0x00000000000c8947 */ /* 0x000fea0003800000 */
[----:B------:R-:W0:Y:S02]  /*1040*/  LDC.64 R4, c[0x0][0x588] ;  /* 0x00016200ff047b82 */ /* 0x000e240000000a00 */
[----:B0-----:R1:W5:Y:S01]  /*1050*/  LDG.E R23, desc[UR36][R4.64] ;  /* 0x0000002404177981 */ /* 0x001362000c1e1900 */
[----:B------:R-:W-:Y:S05]  /*1060*/  BRA `(.L_x_12) ;  /* 0x0000000000087947 */ /* 0x000fea0003800000 */
.L_x_13:
[----:B------:R-:W-:Y:S02]  /*1070*/  ULDC UR4, c[0x0][0x580] ;  /* 0x0001600000047ab9 */ /* 0x000fe40000000800 */
[----:B------:R-:W-:-:S07]  /*1080*/  IMAD.U32 R23, RZ, RZ, UR4 ;  /* 0x00000004ff177e24 */ /* 0x000fce000f8e00ff */
.L_x_12:
[----:B------:R-:W-:Y:S02]  /*1090*/  ULDC.64 UR4, c[0x0][0x5a0] ;  /* 0x0001680000047ab9 */ /* 0x000fe40000000a00 */
[----:B------:R-:W-:-:S04]  /*10a0*/  ISETP.NE.U32.AND P0, PT, RZ, UR4, PT ;  /* 0x00000004ff007c0c */ /* 0x000fc8000bf05070 */
[----:B------:R-:W-:-:S13]  /*10b0*/  ISETP.NE.AND.EX P0, PT, RZ, UR5, PT, P0 ;  /* 0x00000005ff007c0c */ /* 0x000fda000bf05300 */
[----:B------:R-:W-:Y:S05]  /*10c0*/  @!P0 BRA `(.L_x_14) ;  /* 0x00000000001c8947 */ /* 0x000fea0003800000 */
[----:B01----:R-:W0:Y:S02]  /*10d0*/  LDC.64 R4, c[0x0][0x5a0] ;  /* 0x00016800ff047b82 */ /* 0x003e240000000a00 */
[----:B0-----:R-:W2:Y:S02]  /*10e0*/  LDG.E.64 R4, desc[UR36][R4.64] ;  /* 0x0000002404047981 */ /* 0x001ea4000c1e1b00 */
[----:B--2---:R-:W-:-:S04]  /*10f0*/  ISETP.NE.U32.AND P0, PT, R4, RZ, PT ;  /* 0x000000ff0400720c */ /* 0x004fc80003f05070 */
[----:B------:R-:W-:-:S13]  /*1100*/  ISETP.NE.AND.EX P0, PT, R5, RZ, PT, P0 ;  /* 0x000000ff0500720c */ /* 0x000fda0003f05300 */
[----:B------:R-:W-:Y:S05]  /*1110*/  @!P0 BRA `(.L_x_14) ;  /* 0x0000000000088947 */ /* 0x000fea0003800000 */
[----:B------:R0:W5:Y:S01]  /*1120*/  LD.E R58, desc[UR36][R4.64] ;  /* 0x00000024043a7980 */ /* 0x000162000c101900 */
[----:B------:R-:W-:Y:S05]  /*1130*/  BRA `(.L_x_15) ;  /* 0x0000000000247947 */ /* 0x000fea0003800000 */
.L_x_14:
[----:B------:R-:W-:Y:S02]  /*1140*/  ULDC.64 UR4, c[0x0][0x590] ;  /* 0x0001640000047ab9 */ /* 0x000fe40000000a00 */
[----:B------:R-:W-:-:S04]  /*1150*/  ISETP.NE.U32.AND P0, PT, RZ, UR4, PT ;  /* 0x00000004ff007c0c */ /* 0x000fc8000bf05070 */
[----:B------:R-:W-:-:S13]  /*1160*/  ISETP.NE.AND.EX P0, PT, RZ, UR5, PT, P0 ;  /* 0x00000005ff007c0c */ /* 0x000fda000bf05300 */
[----:B------:R-:W-:Y:S05]  /*1170*/  @!P0 BRA `(.L_x_16) ;  /* 0x00000000000c8947 */ /* 0x000fea0003800000 */
[----:B------:R-:W2:Y:S02]  /*1180*/  LDC.64 R58, c[0x0][0x590] ;  /* 0x00016400ff3a7b82 */ /* 0x000ea40000000a00 */
[----:B--2---:R2:W5:Y:S01]  /*1190*/  LDG.E R58, desc[UR36][R58.64] ;  /* 0x000000243a3a7981 */ /* 0x004562000c1e1900 */
[----:B------:R-:W-:Y:S05]  /*11a0*/  BRA `(.L_x_15) ;  /* 0x0000000000087947 */ /* 0x000fea0003800000 */
.L_x_16:
[----:B------:R-:W-:Y:S02]  /*11b0*/  ULDC UR4, c[0x0][0x584] ;  /* 0x0001610000047ab9 */ /* 0x000fe40000000800 */
[----:B------:R-:W-:-:S07]  /*11c0*/  IMAD.U32 R58, RZ, RZ, UR4 ;  /* 0x00000004ff3a7e24 */ /* 0x000fce000f8e00ff */
.L_x_15:
[----:B------:R-:W-:-:S13]  /*11d0*/  LOP3.LUT P0, RZ, R3, 0xff, RZ, 0xc0, !PT ;  /* 0x000000ff03ff7812 */ /* 0x000fda000780c0ff */
[----:B------:R-:W-:Y:S05]  /*11e0*/  @!P0 EXIT ;  /* 0x000000000000894d */ /* 0x000fea0003800000 */
[----:B------:R-:W3:Y:S01]  /*11f0*/  LDC R61, c[0x0][0x658] ;  /* 0x00019600ff3d7b82 */ /* 0x000ee20000000800 */
[----:B------:R-:W-:Y:S01]  /*1200*/  LOP3.LUT R6, R6, 0x1, RZ, 0xc0, !PT ;  /* 0x0000000106067812 */ /* 0x000fe200078ec0ff */
[----:B------:R-:W-:Y:S01]  /*1210*/  ULDC.64 UR6, c[0x0][0x288] ;  /* 0x0000a20000067ab9 */ /* 0x000fe20000000a00 */
[----:B------:R-:W-:Y:S01]  /*1220*/  SHF.R.U32.HI R3, RZ, 0x2, R63 ;  /* 0x00000002ff037819 */ /* 0x000fe2000001163f */
[----:B------:R-:W-:Y:S01]  /*1230*/  UIADD3 UR4, UR7, 0x7f, URZ ;  /* 0x0000007f07047890 */ /* 0x000fe2000fffe03f */
[----:B------:R-:W-:Y:S01]  /*1240*/  SHF.R.U32.HI R0, RZ, 0x1, R0 ;  /* 0x00000001ff007819 */ /* 0x000fe20000011600 */
[----:B------:R-:W-:Y:S01]  /*1250*/  IMAD.SHL.U32 R56, R6, 0x40, RZ ;  /* 0x0000004006387824 */ /* 0x000fe200078e00ff */
[----:B------:R-:W-:Y:S01]  /*1260*/  LOP3.LUT R3, R3, 0x7, RZ, 0xc0, !PT ;  /* 0x0000000703037812 */ /* 0x000fe200078ec0ff */
[----:B01----:R-:W0:Y:S01]  /*1270*/  LDC.64 R4, c[0x0][0x5c8] ;  /* 0x00017200ff047b82 */ /* 0x003e220000000a00 */
[----:B------:R-:W-:Y:S01]  /*1280*/  USHF.R.S32.HI UR5, URZ, 0x1f, UR4 ;  /* 0x0000001f3f057899 */ /* 0x000fe20008011404 */
[----:B------:R-:W-:Y:S01]  /*1290*/  LOP3.LUT R0, R0, 0x30, RZ, 0xc0, !PT ;  /* 0x0000003000007812 */ /* 0x000fe200078ec0ff */
[----:B------:R-:W-:Y:S01]  /*12a0*/  IMAD.MOV.U32 R8, RZ, RZ, 0x1 ;  /* 0x00000001ff087424 */ /* 0x000fe200078e00ff */
[--C-:B------:R-:W-:Y:S01]  /*12b0*/  LOP3.LUT R56, R56, 0x40, R3.reuse, 0xe2, !PT ;  /* 0x0000004038387812 */ /* 0x100fe200078ee203 */
[----:B------:R-:W-:Y:S01]  /*12c0*/  ULEA.HI UR5, UR5, UR4, URZ, 0x7 ;  /* 0x0000000405057291 */ /* 0x000fe2000f8f383f */
[-C--:B------:R-:W-:Y:S01]  /*12d0*/  IADD3 R3, RZ, -R0.reuse, -R3 ;  /* 0x80000000ff037210 */ /* 0x080fe20007ffe803 */
[----:B------:R-:W-:Y:S01]  /*12e0*/  IMAD.U32 R7, RZ, RZ, UR6 ;  /* 0x00000006ff077e24 */ /* 0x000fe2000f8e00ff */
[----:B------:R-:W1:Y:S01]  /*12f0*/  LDC R65, c[0x0][0x600] ;  /* 0x00018000ff417b82 */ /* 0x000e620000000800 */
[----:B------:R-:W-:Y:S01]  /*1300*/  LOP3.LUT R56, R56, R0, RZ, 0xfc, !PT ;  /* 0x0000000038387212 */ /* 0x000fe200078efcff */
[----:B------:R-:W-:Y:S01]  /*1310*/  IMAD.MOV.U32 R0, RZ, RZ, -0x1 ;  /* 0xffffffffff007424 */ /* 0x000fe200078e00ff */
[----:B------:R-:W-:Y:S01]  /*1320*/  USHF.R.S32.HI UR43, URZ, 0x7, UR5 ;  /* 0x000000073f2b7899 */ /* 0x000fe20008011405 */
[C---:B------:R-:W-:Y:S01]  /*1330*/  LOP3.LUT R62, R63.reuse, 0x3, RZ, 0xc0, !PT ;  /* 0x000000033f3e7812 */ /* 0x040fe200078ec0ff */
[----:B------:R-:W-:Y:S01]  /*1340*/  IMAD R3, R6, -0x40, R3 ;  /* 0xffffffc006037824 */ /* 0x000fe200078e0203 */
[C---:B------:R-:W-:Y:S01]  /*1350*/  LOP3.LUT R64, R63.reuse, 0x80, RZ, 0xc0, !PT ;  /* 0x000000803f407812 */ /* 0x040fe200078ec0ff */
[----:B------:R-:W-:Y:S01]  /*1360*/  UISETP.LT.AND UP0, UPT, UR43, 0x1, UPT ;  /* 0x000000012b00788c */ /* 0x000fe2000bf01270 */
[-C--:B---3--:R-:W-:Y:S01]  /*1370*/  SHF.L.U32 R0, R0, R61.reuse, RZ ;  /* 0x0000003d00007219 */ /* 0x088fe200000006ff */
[----:B------:R-:W-:Y:S01]  /*1380*/  ULDC UR4, c[0x0][0x284] ;  /* 0x0000a10000047ab9 */ /* 0x000fe20000000800 */
[----:B------:R-:W-:Y:S01]  /*1390*/  IMAD R62, R62, -0x2, R7 ;  /* 0xfffffffe3e3e7824 */ /* 0x000fe200078e0207 */
[----:B------:R-:W-:Y:S01]  /*13a0*/  USEL UR44, UR43, 0x1, UP0 ;  /* 0x000000012b2c7887 */ /* 0x000fe20008000000 */
[----:B------:R-:W-:Y:S01]  /*13b0*/  SHF.L.U32 R61, R8, R61, RZ ;  /* 0x0000003d083d7219 */ /* 0x000fe200000006ff */
[----:B------:R-:W-:Y:S01]  /*13c0*/  IMAD.SHL.U32 R63, R63, 0x2, RZ ;  /* 0x000000023f3f7824 */ /* 0x000fe200078e00ff */
[----:B------:R-:W-:Y:S01]  /*13d0*/  LOP3.LUT R68, R18, 0x1, RZ, 0xfc, !PT ;  /* 0x0000000112447812 */ /* 0x000fe200078efcff */
[----:B------:R-:W-:Y:S01]  /*13e0*/  VIADD R67, R3, UR4 ;  /* 0x0000000403437c36 */ /* 0x000fe20008000000 */
[C---:B0-----:R-:W-:Y:S01]  /*13f0*/  SHF.L.U64.HI R60, R4.reuse, 0x3, R5 ;  /* 0x00000003043c7819 */ /* 0x041fe20000010205 */
[----:B--2---:R-:W-:Y:S01]  /*1400*/  IMAD.SHL.U32 R59, R4, 0x8, RZ ;  /* 0x00000008043b7824 */ /* 0x004fe200078e00ff */
[----:B------:R-:W-:Y:S01]  /*1410*/  SHF.R.U32.HI R64, RZ, 0x7, R64 ;  /* 0x00000007ff407819 */ /* 0x000fe20000011640 */
[----:B------:R-:W-:Y:S01]  /*1420*/  IMAD.MOV.U32 R57, RZ, RZ, RZ ;  /* 0x000000ffff397224 */ /* 0x000fe200078e00ff */
[----:B------:R-:W-:Y:S01]  /*1430*/  LOP3.LUT R66, RZ, R0, RZ, 0x33, !PT ;  /* 0x00000000ff427212 */ /* 0x000fe200078e33ff */
[----:B------:R-:W-:Y:S01]  /*1440*/  UIADD3 UR44, UR43, -UR44, URZ ;  /* 0x8000002c2b2c7290 */ /* 0x000fe2000fffe03f */
[----:B------:R-:W-:Y:S01]  /*1450*/  UMOV UR40, URZ ;  /* 0x0000003f00287c82 */ /* 0x000fe20008000000 */
[----:B-1----:R-:W-:Y:S01]  /*1460*/  VIADD R65, R65, 0xffffffff ;  /* 0xffffffff41417836 */ /* 0x002fe20000000000 */
[----:B------:R-:W-:-:S09]  /*1470*/  UMOV UR42, URZ ;  /* 0x0000003f002a7c82 */ /* 0x000fd20008000000 */
.L_x_98:
[----:B0-----:R-:W0:Y:S01]  /*1480*/  SHFL.IDX PT, R0, R64, RZ, 0x1f ;  /* 0x00001fff40007589 */ /* 0x001e2200000e0000 */
[----:B-1----:R-:W1:Y:S01]  /*1490*/  S2UR UR7, SR_CgaCtaId ;  /* 0x00000000000779c3 */ /* 0x002e620000008800 */
[----:B------:R-:W-:Y:S01]  /*14a0*/  UMOV UR6, 0x400 ;  /* 0x0000040000067882 */ /* 0x000fe20000000000 */
[----:B0-----:R-:W-:Y:S01]  /*14b0*/  R2UR UR4, R0 ;  /* 0x00000000000472ca */ /* 0x001fe200000e0000 */
[----:B-1----:R-:W-:-:S12]  /*14c0*/  ULEA UR6, UR7, UR6, 0x18 ;  /* 0x0000000607067291 */ /* 0x002fd8000f8ec03f */
[----:B------:R-:W-:-:S04]  /*14d0*/  ULEA.HI UR5, UR4, UR4, URZ, 0x1 ;  /* 0x0000000404057291 */ /* 0x000fc8000f8f083f */
[----:B------:R-:W-:-:S04]  /*14e0*/  ULOP3.LUT UR5, UR5, 0x7fffe, URZ, 0xc0, !UPT ;  /* 0x0007fffe05057892 */ /* 0x000fc8000f8ec03f */
[----:B------:R-:W-:-:S03]  /*14f0*/  UIADD3 UR5, UR4, -UR5, URZ ;  /* 0x8000000504057290 */ /* 0x000fc6000fffe03f */
[----:B------:R-:W-:Y:S01]  /*1500*/  ULDC UR4, c[0x0][0x28c] ;  /* 0x0000a30000047ab9 */ /* 0x000fe20000000800 */
[----:B------:R-:W-:Y:S01]  /*1510*/  ULEA UR5, UR5, UR6, 0xd ;  /* 0x0000000605057291 */ /* 0x000fe2000f8e683f */
[----:B------:R-:W-:-:S03]  /*1520*/  ISETP.LT.AND P0, PT, RZ, UR4, PT ;  /* 0x00000004ff007c0c */ /* 0x000fc6000bf01270 */
[----:B------:R-:W-:-:S04]  /*1530*/  UIADD3 UR5, UR5, 0x100, URZ ;  /* 0x0000010005057890 */ /* 0x000fc8000fffe03f */
[----:B------:R-:W-:-:S04]  /*1540*/  USHF.R.U32.HI UR5, URZ, 0x4, UR5 ;  /* 0x000000043f057899 */ /* 0x000fc80008011605 */
[----:B------:R-:W-:-:S04]  /*1550*/  ULOP3.LUT UR5, UR5, 0x3fff, URZ, 0xc0, !UPT ;  /* 0x00003fff05057892 */ /* 0x000fc8000f8ec03f */
[----:B------:R-:W-:Y:S01]  /*1560*/  ULOP3.LUT UR45, UR5, 0x10000, URZ, 0xfc, !UPT ;  /* 0x00010000052d7892 */ /* 0x000fe2000f8efc3f */
[----:B--2345:R-:W-:Y:S11]  /*1570*/  @P0 BRA `(.L_x_17) ;  /* 0x0000000000400947 */ /* 0x03cff60003800000 */
[----:B------:R-:W-:Y:S01]  /*1580*/  MOV R0, 0x0 ;  /* 0x0000000000007802 */ /* 0x000fe20000000f00 */
[----:B------:R-:W-:Y:S01]  /*1590*/  ULDC.64 UR4, c[0x4][0x68] ;  /* 0x01001a0000047ab9 */ /* 0x000fe20000000a00 */
[----:B------:R-:W-:Y:S01]  /*15a0*/  ULDC.64 UR6, c[0x4][0x8] ;  /* 0x0100020000067ab9 */ /* 0x000fe20000000a00 */
[----:B------:R-:W-:Y:S01]  /*15b0*/  IMAD.U32 R4, RZ, RZ, UR4 ;  /* 0x00000004ff047e24 */ /* 0x000fe2000f8e00ff */
[----:B------:R0:W1:Y:S01]  /*15c0*/  LDC.64 R14, c[0x4][R0] ;  /* 0x01000000000e7b82 */ /* 0x0000620000000a00 */
[----:B------:R-:W-:Y:S01]  /*15d0*/  IMAD.U32 R5, RZ, RZ, UR5 ;  /* 0x00000005ff057e24 */ /* 0x000fe2000f8e00ff */
[----:B------:R-:W-:Y:S01]  /*15e0*/  ULDC.64 UR4, c[0x4][0x70] ;  /* 0x01001c0000047ab9 */ /* 0x000fe20000000a00 */
[----:B------:R-:W-:Y:S02]  /*15f0*/  IMAD.U32 R10, RZ, RZ, UR6 ;  /* 0x00000006ff0a7e24 */ /* 0x000fe4000f8e00ff */
[----:B------:R-:W-:Y:S02]  /*1600*/  IMAD.U32 R6, RZ, RZ, UR4 ;  /* 0x00000004ff067e24 */ /* 0x000fe4000f8e00ff */
[----:B------:R-:W-:-:S02]  /*1610*/  IMAD.U32 R7, RZ, RZ, UR5 ;  /* 0x00000005ff077e24 */ /* 0x000fc4000f8e00ff */
[----:B------:R-:W-:Y:S02]  /*1620*/  IMAD.U32 R11, RZ, RZ, UR7 ;  /* 0x00000007ff0b7e24 */ /* 0x000fe4000f8e00ff */
[----:B------:R-:W-:Y:S02]  /*1630*/  IMAD.MOV.U32 R8, RZ, RZ, 0x1e1 ;  /* 0x000001e1ff087424 */ /* 0x000fe400078e00ff */
[----:B------:R-:W-:Y:S02]  /*1640*/  IMAD.MOV.U32 R12, RZ, RZ, 0x1 ;  /* 0x00000001ff0c7424 */ /* 0x000fe400078e00ff */
[----:B0-----:R-:W-:-:S07]  /*1650*/  IMAD.MOV.U32 R13, RZ, RZ, RZ ;  /* 0x000000ffff0d7224 */ /* 0x001fce00078e00ff */
[----:B------:R-:W-:-:S07]  /*1660*/  LEPC R20, `(.L_x_17) ;  /* 0x000000001014794e */ /* 0x000fce0000000000 */
[----:B-1---5:R-:W-:Y:S05]  /*1670*/  CALL.ABS.NOINC R14 ;  /* 0x000000000e007343 */ /* 0x022fea0003c00000 */
.L_x_17:
[----:B------:R-:W-:-:S13]  /*1680*/  ISETP.NE.AND P0, PT, R68, 0x3, PT ;  /* 0x000000034400780c */ /* 0x000fda0003f05270 */
[----:B------:R-:W-:Y:S05]  /*1690*/  @!P0 BRA `(.L_x_18) ;  /* 0x0000000000048947 */ /* 0x000fea0003800000 */
[----:B------:R-:W-:Y:S01]  /*16a0*/  BPT.TRAP 0x1 ;  /* 0x000000040000795c */ /* 0x000fe20000300000 */
.L_x_18:
[----:B------:R-:W0:Y:S01]  /*16b0*/  S2UR UR5, SR_CgaCtaId ;  /* 0x00000000000579c3 */ /* 0x000e220000008800 */
[----:B------:R-:W-:Y:S01]  /*16c0*/  UMOV UR4, 0x400 ;  /* 0x0000040000047882 */ /* 0x000fe20000000000 */
[----:B------:R-:W-:Y:S02]  /*16d0*/  IMAD.U32 R0, RZ, RZ, UR40 ;  /* 0x00000028ff007e24 */ /* 0x000fe4000f8e00ff */
[----:B------:R-:W-:-:S03]  /*16e0*/  IMAD.U32 R3, RZ, RZ, UR42 ;  /* 0x0000002aff037e24 */ /* 0x000fc6000f8e00ff */
[----:B------:R-:W-:Y:S01]  /*16f0*/  SHF.L.U32 R0, R0, 0x1f, RZ ;  /* 0x0000001f00007819 */ /* 0x000fe200000006ff */
[----:B0-----:R-:W-:-:S06]  /*1700*/  ULEA UR4, UR5, UR4, 0x18 ;  /* 0x0000000405047291 */ /* 0x001fcc000f8ec03f */
[----:B------:R-:W-:-:S04]  /*1710*/  IMAD.U32 R6, RZ, RZ, UR4 ;  /* 0x00000004ff067e24 */ /* 0x000fc8000f8e00ff */
[----:B------:R-:W-:-:S04]  /*1720*/  IMAD R3, R3, 0x8, R6 ;  /* 0x0000000803037824 */ /* 0x000fc800078e0206 */
[----:B------:R0:W1:Y:S01]  /*1730*/  SYNCS.PHASECHK.TRANS64.TRYWAIT P1, [R3+URZ], R0 ;  /* 0x00000000030075a7 */ /* 0x000062000802017f */
[----:B------:R-:W-:Y:S05]  /*1740*/  @!P0 BRA `(.L_x_19) ;  /* 0x0000000000048947 */ /* 0x000fea0003800000 */
[----:B------:R-:W-:Y:S01]  /*1750*/  BPT.TRAP 0x1 ;  /* 0x000000040000795c */ /* 0x000fe20000300000 */
.L_x_19:
[----:B------:R-:W-:-:S05]  /*1760*/  IMAD.U32 R4, RZ, RZ, UR44 ;  /* 0x0000002cff047e24 */ /* 0x000fca000f8e00ff */
[----:B------:R-:W-:Y:S01]  /*1770*/  ISETP.GE.AND P2, PT, R4, 0x1, PT ;  /* 0x000000010400780c */ /* 0x000fe20003f46270 */
[----:B-1----:R-:W-:-:S12]  /*1780*/  @P1 BRA `(.L_x_20) ;  /* 0x0000000000081947 */ /* 0x002fd80003800000 */
[----:B------:R-:W1:Y:S02]  /*1790*/  SYNCS.PHASECHK.TRANS64.TRYWAIT P1, [R3+URZ], R0 ;  /* 0x00000000030075a7 */ /* 0x000e64000802017f */
[----:B-1----:R-:W-:Y:S05]  /*17a0*/  @!P1 BRA `(.L_x_21) ;  /* 0x0000004c00009947 */ /* 0x002fea0003800000 */
.L_x_20:
[----:B------:R-:W-:Y:S05]  /*17b0*/  WARPSYNC.ALL ;  /* 0x0000000000007948 */ /* 0x000fea0003800000 */
[----:B------:R-:W-:Y:S01]  /*17c0*/  R2UR UR4, R6 ;  /* 0x00000000060472ca */ /* 0x000fe200000e0000 */
[----:B------:R-:W-:Y:S01]  /*17d0*/  ULEA UR5, UR42, UR45, 0xb ;  /* 0x0000002d2a057291 */ /* 0x000fe2000f8e583f */
[----:B------:R-:W-:Y:S01]  /*17e0*/  WARPGROUP.ARRIVE ;  /* 0x00000000000079c5 */ /* 0x000fe20000000000 */
[----:B------:R-:W-:Y:S01]  /*17f0*/  UMOV UR9, 0x40000040 ;  /* 0x4000004000097882 */ /* 0x000fe20000000000 */
[----:B------:R-:W-:-:S04]  /*1800*/  UMOV UR11, 0x40000040 ;  /* 0x40000040000b7882 */ /* 0x000fc80000000000 */
[----:B------:R-:W-:-:S05]  /*1810*/  UMOV UR8, UR5 ;  /* 0x0000000500087c82 */ /* 0x000fca0008000000 */
[----:B------:R-:W-:-:S04]  /*1820*/  UIADD3 UR4, UR4, 0x20100, URZ ;  /* 0x0002010004047890 */ /* 0x000fc8000fffe03f */
[----:B------:R-:W-:-:S04]  /*1830*/  USHF.R.U32.HI UR4, URZ, 0x4, UR4 ;  /* 0x000000043f047899 */ /* 0x000fc80008011604 */
[----:B------:R-:W-:-:S04]  /*1840*/  ULOP3.LUT UR4, UR4, 0x3fff, URZ, 0xc0, !UPT ;  /* 0x00003fff04047892 */ /* 0x000fc8000f8ec03f */
[----:B------:R-:W-:-:S04]  /*1850*/  ULOP3.LUT UR4, UR4, 0x10000, URZ, 0xfc, !UPT ;  /* 0x0001000004047892 */ /* 0x000fc8000f8efc3f */
[----:B------:R-:W-:-:S07]  /*1860*/  ULEA UR6, UR42, UR4, 0xa ;  /* 0x000000042a067291 */ /* 0x000fce000f8e503f */
[----:B------:R-:W-:Y:S02]  /*1870*/  UMOV UR10, UR6 ;  /* 0x00000006000a7c82 */ /* 0x000fe40008000000 */
[----:B------:R-:W-:Y:S01]  /*1880*/  HGMMA.64x64x16.F32 R24, gdesc[UR8], RZ, !UPT, gsb0 ;  /* 0x00e00000081879f0 */ /* 0x000fe2000c0008ff */
[----:B------:R-:W-:Y:S02]  /*1890*/  UIADD3 UR8, UR5, 0x2, URZ ;  /* 0x0000000205087890 */ /* 0x000fe4000fffe03f */
[----:B------:R-:W-:Y:S01]  /*18a0*/  UIADD3 UR10, UR6, 0x2, URZ ;  /* 0x00000002060a7890 */ /* 0x000fe2000fffe03f */
[----:B------:R-:W-:Y:S01]  /*18b0*/  UMOV UR9, 0x40000040 ;  /* 0x4000004000097882 */ /* 0x000fe20000000000 */
[----:B------:R-:W-:Y:S01]  /*18c0*/  UMOV UR11, 0x40000040 ;  /* 0x40000040000b7882 */ /* 0x000fe20000000000 */
[----:B------:R-:W-:Y:S02]  /*18d0*/  WARPGROUP.DEPBAR.LE gsb0, 0x0 ;  /* 0x00008000000079c5 */ /* 0x000fe40000010000 */
[----:B------:R-:W-:-:S06]  /*18e0*/  WARPGROUP.ARRIVE ;  /* 0x00000000000079c5 */ /* 0x000fcc0000000000 */
[----:B------:R-:W-:Y:S01]  /*18f0*/  HGMMA.64x64x16.F32 R24, gdesc[UR8], R24, gsb0 ;  /* 0x00e00000081879f0 */ /* 0x000fe20008000818 */
        /* <DEDUP_REMOVED lines=41> */
[----:B------:R-:W-:Y:S03]  /*1b90*/  HGMMA.64x64x16.F32 R24, gdesc[UR8], R24, gsb0 ;  /* 0x00e00000081879f0 */ /* 0x000fe60008000818 */
[----:B------:R-:W-:Y:S02]  /*1ba0*/  WARPGROUP.DEPBAR.LE gsb0, 0x0 ;  /* 0x00008000000079c5 */ /* 0x000fe40000010000 */
[----:B------:R-:W-:Y:S05]  /*1bb0*/  @!P2 BRA `(.L_x_22) ;  /* 0x000000040098a947 */ /* 0x000fea0003800000 */
[----:B------:R-:W-:Y:S01]  /*1bc0*/  UIADD3 UR5, UR42, 0x1, URZ ;  /* 0x000000012a057890 */ /* 0x000fe2000fffe03f */
[----:B01----:R-:W-:Y:S02]  /*1bd0*/  IMAD.U32 R0, RZ, RZ, UR44 ;  /* 0x0000002cff007e24 */ /* 0x003fe4000f8e00ff */
[----:B------:R-:W-:Y:S01]  /*1be0*/  IMAD.U32 R3, RZ, RZ, UR42 ;  /* 0x0000002aff037e24 */ /* 0x000fe2000f8e00ff */
[----:B------:R-:W-:-:S04]  /*1bf0*/  UISETP.NE.AND UP0, UPT, UR5, 0x4, UPT ;  /* 0x000000040500788c */ /* 0x000fc8000bf05270 */
[----:B------:R-:W-:Y:S02]  /*1c00*/  USEL UR6, URZ, 0x1, UP0 ;  /* 0x000000013f067887 */ /* 0x000fe40008000000 */
[----:B------:R-:W-:Y:S02]  /*1c10*/  USEL UR5, UR5, URZ, UP0 ;  /* 0x0000003f05057287 */ /* 0x000fe40008000000 */
[----:B------:R-:W-:-:S06]  /*1c20*/  ULOP3.LUT UR6, UR40, UR6, URZ, 0x3c, !UPT ;  /* 0x0000000628067292 */ /* 0x000fcc000f8e3c3f */
[----:B------:R-:W-:-:S07]  /*1c30*/  IMAD.U32 R7, RZ, RZ, UR6 ;  /* 0x00000006ff077e24 */ /* 0x000fce000f8e00ff */
.L_x_29:
[----:B------:R-:W-:Y:S05]  /*1c40*/  @!P0 BRA `(.L_x_23) ;  /* 0x0000000000048947 */ /* 0x000fea0003800000 */
[----:B------:R-:W-:Y:S01]  /*1c50*/  BPT.TRAP 0x1 ;  /* 0x000000040000795c */ /* 0x000fe20000300000 */
.L_x_23:
[----:B------:R-:W0:Y:S01]  /*1c60*/  S2UR UR7, SR_CgaCtaId ;  /* 0x00000000000779c3 */ /* 0x000e220000008800 */
[----:B------:R-:W-:Y:S01]  /*1c70*/  UMOV UR6, 0x400 ;  /* 0x0000040000067882 */ /* 0x000fe20000000000 */
[----:B------:R-:W-:Y:S01]  /*1c80*/  IMAD.U32 R5, RZ, RZ, UR5 ;  /* 0x00000005ff057e24 */ /* 0x000fe2000f8e00ff */
[----:B------:R-:W-:Y:S01]  /*1c90*/  SHF.L.U32 R4, R7, 0x1f, RZ ;  /* 0x0000001f07047819 */ /* 0x000fe200000006ff */
[----:B0-----:R-:W-:-:S06]  /*1ca0*/  ULEA UR6, UR7, UR6, 0x18 ;  /* 0x0000000607067291 */ /* 0x001fcc000f8ec03f */
[----:B------:R-:W-:-:S04]  /*1cb0*/  IMAD.U32 R6, RZ, RZ, UR6 ;  /* 0x00000006ff067e24 */ /* 0x000fc8000f8e00ff */
[----:B------:R-:W-:-:S04]  /*1cc0*/  IMAD R5, R5, 0x8, R6 ;  /* 0x0000000805057824 */ /* 0x000fc800078e0206 */
[----:B------:R0:W1:Y:S01]  /*1cd0*/  SYNCS.PHASECHK.TRANS64.TRYWAIT P1, [R5+URZ], R4 ;  /* 0x00000004050075a7 */ /* 0x000062000802017f */
[----:B------:R-:W-:Y:S05]  /*1ce0*/  @!P0 BRA `(.L_x_24) ;  /* 0x0000000000048947 */ /* 0x000fea0003800000 */
[----:B------:R-:W-:Y:S01]  /*1cf0*/  BPT.TRAP 0x1 ;  /* 0x000000040000795c */ /* 0x000fe20000300000 */
.L_x_24:
[----:B-1----:R-:W-:Y:S05]  /*1d00*/  @P1 BRA `(.L_x_25) ;  /* 0x0000000000081947 */ /* 0x002fea0003800000 */
[----:B------:R-:W1:Y:S02]  /*1d10*/  SYNCS.PHASECHK.TRANS64.TRYWAIT P1, [R5+URZ], R4 ;  /* 0x00000004050075a7 */ /* 0x000e64000802017f */
[----:B-1----:R-:W-:Y:S05]  /*1d20*/  @!P1 BRA `(.L_x_26) ;  /* 0x0000004400b49947 */ /* 0x002fea0003800000 */
.L_x_25:
[----:B------:R-:W-:Y:S01]  /*1d30*/  ULEA UR6, UR5, UR45, 0xb ;  /* 0x0000002d05067291 */ /* 0x000fe2000f8e583f */
[----:B------:R-:W-:Y:S01]  /*1d40*/  WARPGROUP.ARRIVE ;  /* 0x00000000000079c5 */ /* 0x000fe20000000000 */
[----:B------:R-:W-:Y:S01]  /*1d50*/  ULEA UR7, UR5, UR4, 0xa ;  /* 0x0000000405077291 */ /* 0x000fe2000f8e503f */
[----:B------:R-:W-:Y:S01]  /*1d60*/  UMOV UR9, 0x40000040 ;  /* 0x4000004000097882 */ /* 0x000fe20000000000 */
[----:B------:R-:W-:-:S03]  /*1d70*/  UMOV UR11, 0x40000040 ;  /* 0x40000040000b7882 */ /* 0x000fc60000000000 */
[----:B------:R-:W-:Y:S02]  /*1d80*/  UMOV UR8, UR6 ;  /* 0x0000000600087c82 */ /* 0x000fe40008000000 */
[----:B------:R-:W-:Y:S02]  /*1d90*/  UMOV UR10, UR7 ;  /* 0x00000007000a7c82 */ /* 0x000fe40008000000 */
[----:B------:R-:W-:Y:S01]  /*1da0*/  HGMMA.64x64x16.F32 R24, gdesc[UR8], R24, gsb0 ;  /* 0x00e00000081879f0 */ /* 0x000fe20008000818 */
[----:B------:R-:W-:Y:S02]  /*1db0*/  UIADD3 UR8, UR6, 0x2, URZ ;  /* 0x0000000206087890 */ /* 0x000fe4000fffe03f */
[----:B------:R-:W-:Y:S01]  /*1dc0*/  UIADD3 UR10, UR7, 0x2, URZ ;  /* 0x00000002070a7890 */ /* 0x000fe2000fffe03f */
[----:B------:R-:W-:Y:S01]  /*1dd0*/  UMOV UR9, 0x40000040 ;  /* 0x4000004000097882 */ /* 0x000fe20000000000 */
[----:B------:R-:W-:Y:S01]  /*1de0*/  UMOV UR11, 0x40000040 ;  /* 0x40000040000b7882 */ /* 0x000fe20000000000 */
[----:B------:R-:W-:-:S02]  /*1df0*/  WARPGROUP.DEPBAR.LE gsb0, 0x0 ;  /* 0x00008000000079c5 */ /* 0x000fc40000010000 */
        /* <DEDUP_REMOVED lines=46> */
[----:B------:R-:W-:Y:S01]  /*20e0*/  BPT.TRAP 0x1 ;  /* 0x000000040000795c */ /* 0x000fe20000300000 */
.L_x_27:
[----:B------:R-:W-:-:S13]  /*20f0*/  ISETP.NE.AND P1, PT, R22, RZ, PT ;  /* 0x000000ff1600720c */ /* 0x000fda0003f25270 */
[----:B01----:R-:W-:-:S04]  /*2100*/  @P1 IMAD R4, R3, 0x8, R6 ;  /* 0x0000000803041824 */ /* 0x003fc800078e0206 */
[----:B------:R-:W-:-:S05]  /*2110*/  @P1 VIADD R4, R4, 0x20 ;  /* 0x0000002004041836 */ /* 0x000fca0000000000 */
[----:B------:R-:W-:-:S04]  /*2120*/  @P1 PRMT R4, R19, 0x654, R4 ;  /* 0x0000065413041816 */ /* 0x000fc80000000004 */
[----:B------:R0:W-:Y:S01]  /*2130*/  @P1 SYNCS.ARRIVE.TRANS64.RED.A1T0 RZ, [R4+URZ], RZ ;  /* 0x000000ff04ff19a7 */ /* 0x0001e2000810043f */
[----:B------:R-:W-:-:S13]  /*2140*/  ISETP.GT.U32.AND P1, PT, R18, 0x1, PT ;  /* 0x000000011200780c */ /* 0x000fda0003f24070 */
[----:B0-----:R-:W-:Y:S05]  /*2150*/  @P1 BRA `(.L_x_28) ;  /* 0x0000000000041947 */ /* 0x001fea0003800000 */
[----:B------:R-:W-:Y:S01]  /*2160*/  BPT.TRAP 0x1 ;  /* 0x000000040000795c */ /* 0x000fe20000300000 */
.L_x_28:
[----:B------:R-:W-:Y:S01]  /*2170*/  UIADD3 UR5, UR5, 0x1, URZ ;  /* 0x0000000105057890 */ /* 0x000fe2000fffe03f */
[C---:B------:R-:W-:Y:S01]  /*2180*/  ISETP.GT.AND P2, PT, R0.reuse, 0x1, PT ;  /* 0x000000010000780c */ /* 0x040fe20003f44270 */
[----:B------:R-:W-:Y:S02]  /*2190*/  VIADD R3, R3, 0x1 ;  /* 0x0000000103037836 */ /* 0x000fe40000000000 */
[----:B------:R-:W-:Y:S01]  /*21a0*/  UISETP.NE.AND UP0, UPT, UR5, 0x4, UPT ;  /* 0x000000040500788c */ /* 0x000fe2000bf05270 */
[----:B------:R-:W-:Y:S02]  /*21b0*/  VIADD R0, R0, 0xffffffff ;  /* 0xffffffff00007836 */ /* 0x000fe40000000000 */
[C---:B------:R-:W-:Y:S01]  /*21c0*/  ISETP.NE.AND P1, PT, R3.reuse, 0x4, PT ;  /* 0x000000040300780c */ /* 0x040fe20003f25270 */
[----:B------:R-:W-:Y:S02]  /*21d0*/  USEL UR6, URZ, 0x1, UP0 ;  /* 0x000000013f067887 */ /* 0x000fe40008000000 */
[----:B------:R-:W-:Y:S01]  /*21e0*/  USEL UR5, UR5, URZ, UP0 ;  /* 0x0000003f05057287 */ /* 0x000fe20008000000 */
[----:B------:R-:W-:-:S03]  /*21f0*/  SEL R3, R3, RZ, P1 ;  /* 0x000000ff03037207 */ /* 0x000fc60000800000 */
[----:B------:R-:W-:Y:S01]  /*2200*/  LOP3.LUT R7, R7, UR6, RZ, 0x3c, !PT ;  /* 0x0000000607077c12 */ /* 0x000fe2000f8e3cff */
[----:B------:R-:W-:Y:S07]  /*2210*/  @P2 BRA `(.L_x_29) ;  /* 0xfffffff800882947 */ /* 0x000fee000383ffff */
.L_x_22:
[----:B01----:R-:W0:Y:S02]  /*2220*/  LDC R0, c[0x0][0x28c] ;  /* 0x0000a300ff007b82 */ /* 0x003e240000000800 */
[----:B0-----:R-:W-:-:S13]  /*2230*/  ISETP.GE.AND P1, PT, R0, 0x1, PT ;  /* 0x000000010000780c */ /* 0x001fda0003f26270 */
[----:B------:R-:W-:Y:S05]  /*2240*/  @!P1 BRA `(.L_x_30) ;  /* 0x0000000000389947 */ /* 0x000fea0003800000 */
[----:B------:R-:W-:Y:S05]  /*2250*/  @!P0 BRA `(.L_x_31) ;  /* 0x0000000000048947 */ /* 0x000fea0003800000 */
[----:B------:R-:W-:Y:S01]  /*2260*/  BPT.TRAP 0x1 ;  /* 0x000000040000795c */ /* 0x000fe20000300000 */
.L_x_31:
[----:B------:R-:W-:-:S13]  /*2270*/  ISETP.NE.AND P0, PT, R22, RZ, PT ;  /* 0x000000ff1600720c */ /* 0x000fda0003f05270 */
[----:B------:R-:W-:-:S05]  /*2280*/  VOTEU.ANY UP0, P0 ;  /* 0x00000000003f7886 */ /* 0x000fca0000000100 */
[----:B------:R-:W-:-:S06]  /*2290*/  @UP0 UIADD3 UR4, UR44, UR42, URZ ;  /* 0x0000002a2c040290 */ /* 0x000fcc000fffe03f */
[----:B------:R-:W-:-:S04]  /*22a0*/  IMAD.U32 R0, RZ, RZ, UR4 ;  /* 0x00000004ff007e24 */ /* 0x000fc8000f8e00ff */
[----:B------:R-:W-:-:S05]  /*22b0*/  @P0 IMAD.SHL.U32 R0, R0, 0x8, RZ ;  /* 0x0000000800000824 */ /* 0x000fca00078e00ff */
[----:B------:R-:W-:-:S04]  /*22c0*/  @P0 LOP3.LUT R0, R0, 0x18, RZ, 0xc0, !PT ;  /* 0x0000001800000812 */ /* 0x000fc800078ec0ff */
[----:B------:R-:W-:-:S04]  /*22d0*/  @P0 IADD3 R0, R6, 0x20, R0 ;  /* 0x0000002006000810 */ /* 0x000fc80007ffe000 */
[----:B------:R-:W-:-:S04]  /*22e0*/  @P0 PRMT R0, R19, 0x654, R0 ;  /* 0x0000065413000816 */ /* 0x000fc80000000000 */
[----:B------:R0:W-:Y:S01]  /*22f0*/  @P0 SYNCS.ARRIVE.TRANS64.RED.A1T0 RZ, [R0+URZ], RZ ;  /* 0x000000ff00ff09a7 */ /* 0x0001e2000810043f */
[----:B------:R-:W-:-:S13]  /*2300*/  ISETP.GT.U32.AND P0, PT, R18, 0x1, PT ;  /* 0x000000011200780c */ /* 0x000fda0003f04070 */
[----:B0-----:R-:W-:Y:S05]  /*2310*/  @P0 BRA `(.L_x_30) ;  /* 0x0000000000040947 */ /* 0x001fea0003800000 */
[----:B------:R-:W-:Y:S01]  /*2320*/  BPT.TRAP 0x1 ;  /* 0x000000040000795c */ /* 0x000fe20000300000 */
.L_x_30:
[----:B------:R-:W-:Y:S01]  /*2330*/  IMAD.SHL.U32 R3, R70, 0x40, RZ ;  /* 0x0000004046037824 */ /* 0x000fe200078e00ff */
[----:B------:R-:W-:Y:S01]  /*2340*/  ULDC UR6, c[0x0][0x288] ;  /* 0x0000a20000067ab9 */ /* 0x000fe20000000800 */
[----:B------:R-:W-:Y:S01]  /*2350*/  SHF.R.S32.HI R13, RZ, 0x1f, R69 ;  /* 0x0000001fff0d7819 */ /* 0x000fe20000011445 */
[----:B------:R-:W-:Y:S01]  /*2360*/  IMAD.SHL.U32 R6, R71, 0x80, RZ ;  /* 0x0000008047067824 */ /* 0x000fe200078e00ff */
[----:B------:R-:W-:Y:S01]  /*2370*/  ULDC.64 UR4, c[0x0][0x5d0] ;  /* 0x0001740000047ab9 */ /* 0x000fe20000000a00 */
[----:B------:R-:W-:Y:S01]  /*2380*/  LOP3.LUT R10, R3, 0x6, R63, 0xf8, !PT ;  /* 0x00000006030a7812 */ /* 0x000fe200078ef83f */
[----:B------:R-:W-:Y:S01]  /*2390*/  IMAD.WIDE R70, R71, 0x80, R56 ;  /* 0x0000008047467825 */ /* 0x000fe200078e0238 */
[----:B------:R-:W-:Y:S01]  /*23a0*/  ISETP.GE.AND P0, PT, R3, UR6, PT ;  /* 0x0000000603007c0c */ /* 0x000fe2000bf06270 */
[----:B------:R-:W-:Y:S01]  /*23b0*/  ULDC UR6, c[0x0][0x284] ;  /* 0x0000a10000067ab9 */ /* 0x000fe20000000800 */
[----:B------:R-:W-:Y:S01]  /*23c0*/  SHF.R.S32.HI R11, RZ, 0x1f, R10 ;  /* 0x0000001fff0b7819 */ /* 0x000fe2000001140a */
[----:B------:R-:W-:Y:S01]  /*23d0*/  IMAD R0, R13, UR4, RZ ;  /* 0x000000040d007c24 */ /* 0x000fe2000f8e02ff */
[----:B------:R-:W-:-:S03]  /*23e0*/  ISETP.GE.OR P0, PT, R6, UR6, P0 ;  /* 0x0000000606007c0c */ /* 0x000fc60008706670 */
[C---:B------:R-:W-:Y:S02]  /*23f0*/  IMAD R7, R69.reuse, UR5, R0 ;  /* 0x0000000545077c24 */ /* 0x040fe4000f8e0200 */
[----:B------:R-:W-:Y:S01]  /*2400*/  IMAD.WIDE.U32 R4, R69, UR4, R10 ;  /* 0x0000000445047c25 */ /* 0x000fe2000f8e000a */
[----:B------:R-:W-:-:S03]  /*2410*/  ULDC.64 UR4, c[0x0][0x5c8] ;  /* 0x0001720000047ab9 */ /* 0x000fc60000000a00 */
[----:B------:R-:W-:Y:S02]  /*2420*/  IMAD R9, R71, UR4, RZ ;  /* 0x0000000447097c24 */ /* 0x000fe4000f8e02ff */
[----:B------:R-:W-:Y:S02]  /*2430*/  IMAD.IADD R5, R5, 0x1, R7 ;  /* 0x0000000105057824 */ /* 0x000fe400078e0207 */
[C---:B------:R-:W-:Y:S02]  /*2440*/  IMAD R9, R70.reuse, UR5, R9 ;  /* 0x0000000546097c24 */ /* 0x040fe4000f8e0209 */
[----:B------:R-:W-:-:S04]  /*2450*/  IMAD.WIDE.U32 R72, R70, UR4, R4 ;  /* 0x0000000446487c25 */ /* 0x000fc8000f8e0004 */
[----:B------:R-:W-:Y:S01]  /*2460*/  IMAD.MOV.U32 R0, RZ, RZ, -0x1 ;  /* 0xffffffffff007424 */ /* 0x000fe200078e00ff */
[----:B------:R-:W-:Y:S06]  /*2470*/  @P0 BRA `(.L_x_32) ;  /* 0x00000020009c0947 */ /* 0x000fec0003800000 */
[----:B-----5:R-:W-:Y:S01]  /*2480*/  FSETP.NEU.AND P0, PT, R58, RZ, PT ;  /* 0x000000ff3a00720b */ /* 0x020fe20003f0d000 */
[----:B------:R-:W-:Y:S01]  /*2490*/  IMAD.IADD R4, R62, 0x1, -R3 ;  /* 0x000000013e047824 */ /* 0x000fe200078e0a03 */
[----:B------:R-:W-:Y:S01]  /*24a0*/  BSSY B0, `(.L_x_32) ;  /* 0x0000224000007945 */ /* 0x000fe20003800000 */
[----:B------:R-:W-:Y:S02]  /*24b0*/  IMAD.IADD R3, R67, 0x1, -R6 ;  /* 0x0000000143037824 */ /* 0x000fe400078e0a06 */
[----:B------:R-:W-:Y:S01]  /*24c0*/  IMAD.IADD R83, R73, 0x1, R9 ;  /* 0x0000000149537824 */ /* 0x000fe200078e0209 */
[----:B------:R-:W-:-:S04]  /*24d0*/  ISETP.GT.AND P2, PT, R4, RZ, PT ;  /* 0x000000ff0400720c */ /* 0x000fc80003f44270 */
[----:B------:R-:W-:-:S03]  /*24e0*/  ISETP.GT.AND P1, PT, R3, RZ, P2 ;  /* 0x000000ff0300720c */ /* 0x000fc60001724270 */
[----:B------:R-:W-:Y:S10]  /*24f0*/  @!P0 BRA `(.L_x_33) ;  /* 0x0000001400e88947 */ /* 0x000ff40003800000 */
[----:B------:R-:W0:Y:S01]  /*2500*/  LDC.64 R76, c[0x0][0x5b8] ;  /* 0x00016e00ff4c7b82 */ /* 0x000e220000000a00 */
[----:B------:R-:W-:-:S07]  /*2510*/  ULDC.64 UR4, c[0x0][0x5c0] ;  /* 0x0001700000047ab9 */ /* 0x000fce0000000a00 */
[----:B------:R-:W1:Y:S08]  /*2520*/  LDC.64 R78, c[0x0][0x5b0] ;  /* 0x00016c00ff4e7b82 */ /* 0x000e700000000a00 */
[----:B------:R-:W2:Y:S01]  /*2530*/  LDC.64 R80, c[0x0][0x5a8] ;  /* 0x00016a00ff507b82 */ /* 0x000ea20000000a00 */
[-C--:B0-----:R-:W-:Y:S02]  /*2540*/  IMAD R6, R13, R76.reuse, RZ ;  /* 0x0000004c0d067224 */ /* 0x081fe400078e02ff */
[----:B------:R-:W-:-:S04]  /*2550*/  IMAD.WIDE.U32 R74, R69, R76, R10 ;  /* 0x0000004c454a7225 */ /* 0x000fc800078e000a */
[----:B------:R-:W-:Y:S02]  /*2560*/  IMAD R73, R69, R77, R6 ;  /* 0x0000004d45497224 */ /* 0x000fe400078e0206 */
[-C--:B-1----:R-:W-:Y:S02]  /*2570*/  IMAD R5, R71, R78.reuse, RZ ;  /* 0x0000004e47057224 */ /* 0x082fe400078e02ff */
[----:B------:R-:W-:Y:S02]  /*2580*/  IMAD.IADD R13, R75, 0x1, R73 ;  /* 0x000000014b0d7824 */ /* 0x000fe400078e0249 */
[----:B------:R-:W-:Y:S02]  /*2590*/  IMAD.MOV.U32 R12, RZ, RZ, R74 ;  /* 0x000000ffff0c7224 */ /* 0x000fe400078e004a */
[C---:B------:R-:W-:Y:S02]  /*25a0*/  IMAD R77, R70.reuse, R79, R5 ;  /* 0x0000004f464d7224 */ /* 0x040fe400078e0205 */
[----:B------:R-:W-:-:S04]  /*25b0*/  IMAD.WIDE.U32 R6, R70, R78, R12 ;  /* 0x0000004e46067225 */ /* 0x000fc800078e000c */
[----:B------:R-:W-:Y:S01]  /*25c0*/  IMAD.IADD R5, R7, 0x1, R77 ;  /* 0x0000000107057824 */ /* 0x000fe200078e024d */
[----:B--2---:R-:W-:-:S04]  /*25d0*/  LEA R14, P0, R6, R80, 0x1 ;  /* 0x00000050060e7211 */ /* 0x004fc800078008ff */
[----:B------:R-:W-:-:S05]  /*25e0*/  LEA.HI.X R15, R6, R81, R5, 0x1, P0 ;  /* 0x00000051060f7211 */ /* 0x000fca00000f0c05 */
[----:B------:R0:W2:Y:S01]  /*25f0*/  @P1 LDG.E.LTC128B.U16 R5, desc[UR36][R14.64] ;  /* 0x000000240e051981 */ /* 0x0000a2000c1e1520 */
[----:B------:R-:W-:Y:S01]  /*2600*/  LEA R8, P0, R72, UR4, 0x1 ;  /* 0x0000000448087c11 */ /* 0x000fe2000f8008ff */
[----:B------:R-:W-:Y:S01]  /*2610*/  IMAD.WIDE.U32 R6, R70, R78, R10 ;  /* 0x0000004e46067225 */ /* 0x000fe200078e000a */
[----:B------:R-:W-:Y:S03]  /*2620*/  BSSY B1, `(.L_x_34) ;  /* 0x0000012000017945 */ /* 0x000fe60003800000 */
[----:B------:R-:W-:Y:S02]  /*2630*/  IMAD.IADD R7, R77, 0x1, R7 ;  /* 0x000000014d077824 */ /* 0x000fe400078e0207 */
[----:B------:R-:W-:Y:S01]  /*2640*/  IMAD.WIDE.U32 R20, R69, R76, R6 ;  /* 0x0000004c45147225 */ /* 0x000fe200078e0006 */
[----:B0-----:R-:W-:-:S03]  /*2650*/  SHF.L.U64.HI R15, R78, 0x3, R79 ;  /* 0x000000034e0f7819 */ /* 0x001fc6000001024f */
[----:B------:R-:W-:Y:S01]  /*2660*/  IMAD.IADD R7, R73, 0x1, R21 ;  /* 0x0000000149077824 */ /* 0x000fe200078e0215 */
[----:B------:R-:W-:Y:S01]  /*2670*/  LEA R6, P4, R20, R80, 0x1 ;  /* 0x0000005014067211 */ /* 0x000fe200078808ff */
[----:B------:R-:W-:-:S03]  /*2680*/  IMAD.SHL.U32 R14, R78, 0x8, RZ ;  /* 0x000000084e0e7824 */ /* 0x000fc600078e00ff */
[----:B------:R-:W-:Y:S01]  /*2690*/  LEA.HI.X R7, R20, R81, R7, 0x1, P4 ;  /* 0x0000005114077211 */ /* 0x000fe200020f0c07 */
[----:B--2---:R-:W-:-:S05]  /*26a0*/  HADD2.F32 R9, -RZ, R5.H0_H0 ;  /* 0x20000005ff097230 */ /* 0x004fca0000004100 */
[----:B------:R-:W-:-:S04]  /*26b0*/  FMUL R9, R9, R58 ;  /* 0x0000003a09097220 */ /* 0x000fc80000400000 */
[----:B------:R-:W-:Y:S01]  /*26c0*/  FFMA R24, R24, R23, R9 ;  /* 0x0000001718187223 */ /* 0x000fe20000000009 */
[----:B------:R-:W-:Y:S02]  /*26d0*/  LEA.HI.X R9, R72, UR5, R83, 0x1, P0 ;  /* 0x0000000548097c11 */ /* 0x000fe400080f0c53 */
[----:B------:R-:W-:Y:S02]  /*26e0*/  ISETP.GT.AND P0, PT, R4, 0x1, PT ;  /* 0x000000010400780c */ /* 0x000fe40003f04270 */
[----:B------:R-:W-:Y:S02]  /*26f0*/  F2FP.F16.F32.PACK_AB R24, RZ, R24 ;  /* 0x00000018ff18723e */ /* 0x000fe400000000ff */
[----:B------:R-:W-:-:S03]  /*2700*/  ISETP.GT.AND P3, PT, R3, RZ, P0 ;  /* 0x000000ff0300720c */ /* 0x000fc60000764270 */
[----:B------:R0:W-:Y:S10]  /*2710*/  @P1 STG.E.U16 desc[UR36][R8.64], R24 ;  /* 0x0000001808001986 */ /* 0x0001f4000c101524 */
[----:B------:R-:W-:Y:S05]  /*2720*/  @!P3 BRA `(.L_x_35) ;  /* 0x000000000004b947 */ /* 0x000fea0003800000 */
[----:B------:R1:W5:Y:S02]  /*2730*/  LDG.E.LTC128B.U16 R5, desc[UR36][R6.64+0x2] ;  /* 0x0000022406057981 */ /* 0x000364000c1e1520 */
.L_x_35:
[----:B------:R-:W-:Y:S05]  /*2740*/  BSYNC B1 ;  /* 0x0000000000017941 */ /* 0x000fea0003800000 */
.L_x_34:
[----:B-----5:R-:W-:Y:S01]  /*2750*/  HADD2.F32 R71, -RZ, R5.H0_H0 ;  /* 0x20000005ff477230 */ /* 0x020fe20000004100 */
[----:B------:R-:W-:Y:S01]  /*2760*/  ISETP.GT.AND P2, PT, R3, 0x8, P2 ;  /* 0x000000080300780c */ /* 0x000fe20001744270 */
[----:B------:R-:W-:Y:S01]  /*2770*/  IMAD.WIDE.U32 R20, R70, R78, R14 ;  /* 0x0000004e46147225 */ /* 0x000fe200078e000e */
[----:B0-----:R-:W-:-:S03]  /*2780*/  PRMT R24, R5, 0x7610, R24 ;  /* 0x0000761005187816 */ /* 0x001fc60000000018 */
[----:B------:R-:W-:Y:S01]  /*2790*/  FMUL R12, R71, R58 ;  /* 0x0000003a470c7220 */ /* 0x000fe20000400000 */
[----:B------:R-:W-:Y:S01]  /*27a0*/  IMAD.IADD R77, R77, 0x1, R21 ;  /* 0x000000014d4d7824 */ /* 0x000fe200078e0215 */
[----:B------:R-:W-:Y:S02]  /*27b0*/  IADD3 R74, P1, R74, R20, RZ ;  /* 0x000000144a4a7210 */ /* 0x000fe40007f3e0ff */
[----:B------:R-:W-:-:S03]  /*27c0*/  FFMA R12, R25, R23, R12 ;  /* 0x00000017190c7223 */ /* 0x000fc6000000000c */
[----:B------:R-:W-:Y:S01]  /*27d0*/  IMAD.X R13, R77, 0x1, R13, P1 ;  /* 0x000000014d0d7824 */ /* 0x000fe200008e060d */
[C---:B------:R-:W-:Y:S02]  /*27e0*/  LEA R14, P1, R74.reuse, R80, 0x1 ;  /* 0x000000504a0e7211 */ /* 0x040fe400078208ff */
[----:B------:R-:W-:Y:S02]  /*27f0*/  F2FP.F16.F32.PACK_AB R12, RZ, R12 ;  /* 0x0000000cff0c723e */ /* 0x000fe400000000ff */
[----:B------:R-:W-:Y:S02]  /*2800*/  LEA.HI.X R15, R74, R81, R13, 0x1, P1 ;  /* 0x000000514a0f7211 */ /* 0x000fe400008f0c0d */
[----:B------:R-:W-:-:S05]  /*2810*/  PRMT R21, R12, 0x7610, R21 ;  /* 0x000076100c157816 */ /* 0x000fca0000000015 */
[----:B------:R0:W-:Y:S04]  /*2820*/  @P3 STG.E.U16 desc[UR36][R8.64+0x2], R21 ;  /* 0x0000021508003986 */ /* 0x0001e8000c101524 */
[----:B------:R-:W2:Y:S01]  /*2830*/  @P2 LDG.E.LTC128B.U16 R24, desc[UR36][R14.64] ;  /* 0x000000240e182981 */ /* 0x000ea2000c1e1520 */
[----:B------:R-:W-:Y:S01]  /*2840*/  IADD3 R20, P1, R10, R20, RZ ;  /* 0x000000140a147210 */ /* 0x000fe20007f3e0ff */
[----:B------:R-:W-:Y:S01]  /*2850*/  BSSY B1, `(.L_x_36) ;  /* 0x0000011000017945 */ /* 0x000fe20003800000 */
[----:B------:R-:W-:Y:S02]  /*2860*/  SHF.L.U64.HI R13, R59, 0x1, R60 ;  /* 0x000000013b0d7819 */ /* 0x000fe4000001023c */
[----:B------:R-:W-:Y:S01]  /*2870*/  ISETP.GT.AND P0, PT, R3, 0x8, P0 ;  /* 0x000000080300780c */ /* 0x000fe20000704270 */
[----:B0-----:R-:W-:Y:S01]  /*2880*/  IMAD.X R21, R11, 0x1, R77, P1 ;  /* 0x000000010b157824 */ /* 0x001fe200008e064d */
[----:B------:R-:W-:Y:S01]  /*2890*/  LEA R12, P1, R59, R8, 0x1 ;  /* 0x000000083b0c7211 */ /* 0x000fe200078208ff */
[----:B------:R-:W-:-:S04]  /*28a0*/  IMAD.WIDE.U32 R20, R69, R76, R20 ;  /* 0x0000004c45147225 */ /* 0x000fc800078e0014 */
[----:B------:R-:W-:Y:S01]  /*28b0*/  IMAD.X R13, R13, 0x1, R9, P1 ;  /* 0x000000010d0d7824 */ /* 0x000fe200008e0609 */
[----:B------:R-:W-:Y:S01]  /*28c0*/  LEA R10, P3, R20, R80, 0x1 ;  /* 0x00000050140a7211 */ /* 0x000fe200078608ff */
[----:B------:R-:W-:-:S05]  /*28d0*/  IMAD.IADD R11, R73, 0x1, R21 ;  /* 0x00000001490b7824 */ /* 0x000fca00078e0215 */
[----:B------:R-:W-:Y:S01]  /*28e0*/  LEA.HI.X R11, R20, R81, R11, 0x1, P3 ;  /* 0x00000051140b7211 */ /* 0x000fe200018f0c0b */
[----:B--2---:R-:W-:-:S05]  /*28f0*/  HADD2.F32 R5, -RZ, R24.H0_H0 ;  /* 0x20000018ff057230 */ /* 0x004fca0000004100 */
[----:B------:R-:W-:-:S04]  /*2900*/  FMUL R5, R5, R58 ;  /* 0x0000003a05057220 */ /* 0x000fc80000400000 */
[----:B------:R-:W-:-:S05]  /*2910*/  FFMA R5, R26, R23, R5 ;  /* 0x000000171a057223 */ /* 0x000fca0000000005 */
[----:B------:R-:W-:-:S05]  /*2920*/  F2FP.F16.F32.PACK_AB R5, RZ, R5 ;  /* 0x00000005ff05723e */ /* 0x000fca00000000ff */
[----:B------:R0:W-:Y:S01]  /*2930*/  @P2 STG.E.U16 desc[UR36][R12.64], R5 ;  /* 0x000000050c002986 */ /* 0x0001e2000c101524 */
[----:B------:R-:W-:Y:S05]  /*2940*/  @!P0 BRA `(.L_x_37) ;  /* 0x0000000000048947 */ /* 0x000fea0003800000 */
[----:B------:R2:W5:Y:S02]  /*2950*/  LDG.E.LTC128B.U16 R24, desc[UR36][R10.64+0x2] ;  /* 0x000002240a187981 */ /* 0x000564000c1e1520 */
.L_x_37:
[----:B------:R-:W-:Y:S05]  /*2960*/  BSYNC B1 ;  /* 0x0000000000017941 */ /* 0x000fea0003800000 */
.L_x_36:
[----:B0----5:R-:W-:Y:S01]  /*2970*/  HADD2.F32 R5, -RZ, R24.H0_H0 ;  /* 0x20000018ff057230 */ /* 0x021fe20000004100 */
[----:B------:R-:W-:Y:S01]  /*2980*/  ISETP.GT.AND P1, PT, R4, 0x8, PT ;  /* 0x000000080400780c */ /* 0x000fe20003f24270 */
[----:B------:R-:W-:Y:S03]  /*2990*/  BSSY B1, `(.L_x_38) ;  /* 0x0000008000017945 */ /* 0x000fe60003800000 */
[----:B------:R-:W-:Y:S01]  /*29a0*/  FMUL R14, R5, R58 ;  /* 0x0000003a050e7220 */ /* 0x000fe20000400000 */
[----:B------:R-:W-:-:S03]  /*29b0*/  ISETP.GT.AND P2, PT, R3, RZ, P1 ;  /* 0x000000ff0300720c */ /* 0x000fc60000f44270 */
[----:B------:R-:W-:-:S05]  /*29c0*/  FFMA R14, R27, R23, R14 ;  /* 0x000000171b0e7223 */ /* 0x000fca000000000e */
[----:B------:R-:W-:-:S05]  /*29d0*/  F2FP.F16.F32.PACK_AB R14, RZ, R14 ;  /* 0x0000000eff0e723e */ /* 0x000fca00000000ff */
[----:B------:R0:W-:Y:S01]  /*29e0*/  @P0 STG.E.U16 desc[UR36][R12.64+0x2], R14 ;  /* 0x0000020e0c000986 */ /* 0x0001e2000c101524 */
[----:B------:R-:W-:Y:S05]  /*29f0*/  @!P2 BRA `(.L_x_39) ;  /* 0x000000000004a947 */ /* 0x000fea0003800000 */
[----:B------:R3:W5:Y:S02]  /*2a00*/  LDG.E.LTC128B.U16 R24, desc[UR36][R6.64+0x10] ;  /* 0x0000102406187981 */ /* 0x000764000c1e1520 */
.L_x_39:
[----:B------:R-:W-:Y:S05]  /*2a10*/  BSYNC B1 ;  /* 0x0000000000017941 */ /* 0x000fea0003800000 */
.L_x_38:
[----:B-----5:R-:W-:Y:S01]  /*2a20*/  HADD2.F32 R5, -RZ, R24.H0_H0 ;  /* 0x20000018ff057230 */ /* 0x020fe20000004100 */
        /* <DEDUP_REMOVED lines=9> */
.L_x_41:
[----:B------:R-:W-:Y:S05]  /*2ac0*/  BSYNC B1 ;  /* 0x0000000000017941 */ /* 0x000fea0003800000 */
.L_x_40:
[----:B----45:R-:W-:Y:S01]  /*2ad0*/  HADD2.F32 R5, -RZ, R24.H0_H0 ;  /* 0x20000018ff057230 */ /* 0x030fe20000004100 */
[----:B------:R-:W-:Y:S01]  /*2ae0*/  ISETP.GT.AND P1, PT, R3, 0x8, P1 ;  /* 0x000000080300780c */ /* 0x000fe20000f24270 */
[----:B------:R-:W-:Y:S03]  /*2af0*/  BSSY B1, `(.L_x_42) ;  /* 0x0000007000017945 */ /* 0x000fe60003800000 */
[----:B0-----:R-:W-:-:S04]  /*2b00*/  FMUL R14, R5, R58 ;  /* 0x0000003a050e7220 */ /* 0x001fc80000400000 */
[----:B------:R-:W-:-:S05]  /*2b10*/  FFMA R14, R29, R23, R14 ;  /* 0x000000171d0e7223 */ /* 0x000fca000000000e */
[----:B------:R-:W-:-:S05]  /*2b20*/  F2FP.F16.F32.PACK_AB R14, RZ, R14 ;  /* 0x0000000eff0e723e */ /* 0x000fca00000000ff */
[----:B------:R0:W-:Y:S01]  /*2b30*/  @P3 STG.E.U16 desc[UR36][R8.64+0x12], R14 ;  /* 0x0000120e08003986 */ /* 0x0001e2000c101524 */
[----:B------:R-:W-:Y:S05]  /*2b40*/  @!P1 BRA `(.L_x_43) ;  /* 0x0000000000049947 */ /* 0x000fea0003800000 */
[----:B------:R4:W5:Y:S02]  /*2b50*/  LDG.E.LTC128B.U16 R24, desc[UR36][R10.64+0x10] ;  /* 0x000010240a187981 */ /* 0x000964000c1e1520 */
.L_x_43:
[----:B------:R-:W-:Y:S05]  /*2b60*/  BSYNC B1 ;  /* 0x0000000000017941 */ /* 0x000fea0003800000 */
.L_x_42:
[----:B-----5:R-:W-:Y:S01]  /*2b70*/  HADD2.F32 R5, -RZ, R24.H0_H0 ;  /* 0x20000018ff057230 */ /* 0x020fe20000004100 */
[----:B------:R-:W-:Y:S01]  /*2b80*/  ISETP.GT.AND P0, PT, R3, 0x8, P0 ;  /* 0x000000080300780c */ /* 0x000fe20000704270 */
[----:B------:R-:W-:Y:S03]  /*2b90*/  BSSY B1, `(.L_x_44) ;  /* 0x0000007000017945 */ /* 0x000fe60003800000 */
[----:B------:R-:W-:-:S04]  /*2ba0*/  FMUL R5, R5, R58 ;  /* 0x0000003a05057220 */ /* 0x000fc80000400000 */
[----:B------:R-:W-:-:S05]  /*2bb0*/  FFMA R5, R30, R23, R5 ;  /* 0x000000171e057223 */ /* 0x000fca0000000005 */
[----:B------:R-:W-:-:S05]  /*2bc0*/  F2FP.F16.F32.PACK_AB R5, RZ, R5 ;  /* 0x00000005ff05723e */ /* 0x000fca00000000ff */
[----:B------:R0:W-:Y:S01]  /*2bd0*/  @P1 STG.E.U16 desc[UR36][R12.64+0x10], R5 ;  /* 0x000010050c001986 */ /* 0x0001e2000c101524 */
[----:B------:R-:W-:Y:S05]  /*2be0*/  @!P0 BRA `(.L_x_45) ;  /* 0x0000000000048947 */ /* 0x000fea0003800000 */
[----:B------:R0:W5:Y:S02]  /*2bf0*/  LDG.E.LTC128B.U16 R24, desc[UR36][R10.64+0x12] ;  /* 0x000012240a187981 */ /* 0x000164000c1e1520 */
.L_x_45:
[----:B------:R-:W-:Y:S05]  /*2c00*/  BSYNC B1 ;  /* 0x0000000000017941 */ /* 0x000fea0003800000 */
.L_x_44:
        /* <DEDUP_REMOVED lines=10> */
.L_x_47:
[----:B------:R-:W-:Y:S05]  /*2cb0*/  BSYNC B1 ;  /* 0x0000000000017941 */ /* 0x000fea0003800000 */
.L_x_46:
        /* <DEDUP_REMOVED lines=10> */
.L_x_49:
[----:B------:R-:W-:Y:S05]  /*2d60*/  BSYNC B1 ;  /* 0x0000000000017941 */ /* 0x000fea0003800000 */
.L_x_48:
[----:B0----5:R-:W-:Y:S01]  /*2d70*/  HADD2.F32 R5, -RZ, R24.H0_H0 ;  /* 0x20000018ff057230 */ /* 0x021fe20000004100 */
        /* <DEDUP_REMOVED lines=8> */
.L_x_51:
[----:B------:R-:W-:Y:S05]  /*2e00*/  BSYNC B1 ;  /* 0x0000000000017941 */ /* 0x000fea0003800000 */
.L_x_50:
        /* <DEDUP_REMOVED lines=9> */
.L_x_53:
[----:B------:R-:W-:Y:S05]  /*2ea0*/  BSYNC B1 ;  /* 0x0000000000017941 */ /* 0x000fea0003800000 */
.L_x_52:
        /* <DEDUP_REMOVED lines=10> */
.L_x_55:
[----:B------:R-:W-:Y:S05]  /*2f50*/  BSYNC B1 ;  /* 0x0000000000017941 */ /* 0x000fea0003800000 */
.L_x_54:
        /* <DEDUP_REMOVED lines=10> */
.L_x_57:
[----:B------:R-:W-:Y:S05]  /*3000*/  BSYNC B1 ;  /* 0x0000000000017941 */ /* 0x000fea0003800000 */
.L_x_56:
        /* <DEDUP_REMOVED lines=9> */
.L_x_59:
[----:B------:R-:W-:Y:S05]  /*30a0*/  BSYNC B1 ;  /* 0x0000000000017941 */ /* 0x000fea0003800000 */
.L_x_58:
        /* <DEDUP_REMOVED lines=9> */
.L_x_61:
[----:B------:R-:W-:Y:S05]  /*3140*/  BSYNC B1 ;  /* 0x0000000000017941 */ /* 0x000fea0003800000 */
.L_x_60:
        /* <DEDUP_REMOVED lines=10> */
.L_x_63:
[----:B------:R-:W-:Y:S05]  /*31f0*/  BSYNC B1 ;  /* 0x0000000000017941 */ /* 0x000fea0003800000 */
.L_x_62:
        /* <DEDUP_REMOVED lines=10> */
.L_x_65:
[----:B------:R-:W-:Y:S05]  /*32a0*/  BSYNC B1 ;  /* 0x0000000000017941 */ /* 0x000fea0003800000 */
.L_x_64:
        /* <DEDUP_REMOVED lines=9> */
.L_x_67:
[----:B------:R-:W-:Y:S05]  /*3340*/  BSYNC B1 ;  /* 0x0000000000017941 */ /* 0x000fea0003800000 */
.L_x_66:
        /* <DEDUP_REMOVED lines=9> */
.L_x_69:
[----:B------:R-:W-:Y:S05]  /*33e0*/  BSYNC B1 ;  /* 0x0000000000017941 */ /* 0x000fea0003800000 */
.L_x_68:
        /* <DEDUP_REMOVED lines=10> */
.L_x_71:
[----:B------:R-:W-:Y:S05]  /*3490*/  BSYNC B1 ;  /* 0x0000000000017941 */ /* 0x000fea0003800000 */
.L_x_70:
        /* <DEDUP_REMOVED lines=10> */
.L_x_73:
[----:B------:R-:W-:Y:S05]  /*3540*/  BSYNC B1 ;  /* 0x0000000000017941 */ /* 0x000fea0003800000 */
.L_x_72:
        /* <DEDUP_REMOVED lines=9> */
.L_x_75:
[----:B------:R-:W-:Y:S05]  /*35e0*/  BSYNC B1 ;  /* 0x0000000000017941 */ /* 0x000fea0003800000 */
.L_x_74:
        /* <DEDUP_REMOVED lines=9> */
.L_x_77:
[----:B------:R-:W-:Y:S05]  /*3680*/  BSYNC B1 ;  /* 0x0000000000017941 */ /* 0x000fea0003800000 */
.L_x_76:
        /* <DEDUP_REMOVED lines=10> */
.L_x_79:
[----:B------:R-:W-:Y:S05]  /*3730*/  BSYNC B1 ;  /* 0x0000000000017941 */ /* 0x000fea0003800000 */
.L_x_78:
        /* <DEDUP_REMOVED lines=10> */
.L_x_81:
[----:B------:R-:W-:Y:S05]  /*37e0*/  BSYNC B1 ;  /* 0x0000000000017941 */ /* 0x000fea0003800000 */
.L_x_80:
        /* <DEDUP_REMOVED lines=9> */
.L_x_83:
[----:B------:R-:W-:Y:S05]  /*3880*/  BSYNC B1 ;  /* 0x0000000000017941 */ /* 0x000fea0003800000 */
.L_x_82:
        /* <DEDUP_REMOVED lines=9> */
.L_x_85:
[----:B------:R-:W-:Y:S05]  /*3920*/  BSYNC B1 ;  /* 0x0000000000017941 */ /* 0x000fea0003800000 */
.L_x_84:
        /* <DEDUP_REMOVED lines=10> */
.L_x_87:
[----:B------:R-:W-:Y:S05]  /*39d0*/  BSYNC B1 ;  /* 0x0000000000017941 */ /* 0x000fea0003800000 */
.L_x_86:
[----:B-----5:R-:W-:Y:S01]  /*39e0*/  HADD2.F32 R5, -RZ, R24.H0_H0 ;  /* 0x20000018ff057230 */ /* 0x020fe20000004100 */
[----:B------:R-:W-:Y:S01]  /*39f0*/  ISETP.GT.AND P0, PT, R4, 0x39, PT ;  /* 0x000000390400780c */ /* 0x000fe20003f04270 */
[----:B------:R-:W-:Y:S01]  /*3a00*/  @P2 IMAD.MOV.U32 R4, RZ, RZ, R8 ;  /* 0x000000ffff042224 */ /* 0x000fe200078e0008 */
[----:B------:R-:W-:Y:S02]  /*3a10*/  BSSY B1, `(.L_x_88) ;  /* 0x000000a000017945 */ /* 0x000fe40003800000 */
[----:B------:R-:W-:Y:S01]  /*3a20*/  FMUL R5, R5, R58 ;  /* 0x0000003a05057220 */ /* 0x000fe20000400000 */
[----:B------:R-:W-:-:S03]  /*3a30*/  ISETP.GT.AND P3, PT, R3, RZ, P0 ;  /* 0x000000ff0300720c */ /* 0x000fc60000764270 */
[----:B------:R-:W-:-:S05]  /*3a40*/  FFMA R5, R52, R23, R5 ;  /* 0x0000001734057223 */ /* 0x000fca0000000005 */
[----:B------:R-:W-:-:S04]  /*3a50*/  F2FP.F16.F32.PACK_AB R5, RZ, R5 ;  /* 0x00000005ff05723e */ /* 0x000fc800000000ff */
[----:B0-----:R-:W-:Y:S01]  /*3a60*/  PRMT R14, R5, 0x7610, R14 ;  /* 0x00007610050e7816 */ /* 0x001fe2000000000e */
[----:B------:R-:W-:-:S05]  /*3a70*/  @P2 IMAD.MOV.U32 R5, RZ, RZ, R9 ;  /* 0x000000ffff052224 */ /* 0x000fca00078e0009 */
[----:B------:R0:W-:Y:S01]  /*3a80*/  @P2 STG.E.U16 desc[UR36][R4.64+0x70], R14 ;  /* 0x0000700e04002986 */ /* 0x0001e2000c101524 */
[----:B------:R-:W-:Y:S05]  /*3a90*/  @!P3 BRA `(.L_x_89) ;  /* 0x000000000004b947 */ /* 0x000fea0003800000 */
[----:B------:R0:W5:Y:S02]  /*3aa0*/  LDG.E.LTC128B.U16 R24, desc[UR36][R6.64+0x72] ;  /* 0x0000722406187981 */ /* 0x000164000c1e1520 */
.L_x_89:
[----:B------:R-:W-:Y:S05]  /*3ab0*/  BSYNC B1 ;  /* 0x0000000000017941 */ /* 0x000fea0003800000 */
.L_x_88:
        /* <DEDUP_REMOVED lines=9> */
.L_x_91:
[----:B------:R-:W-:Y:S05]  /*3b50*/  BSYNC B1 ;  /* 0x0000000000017941 */ /* 0x000fea0003800000 */
.L_x_90:
[----:B-----5:R-:W-:Y:S01]  /*3b60*/  HADD2.F32 R5, -RZ, R24.H0_H0 ;  /* 0x20000018ff057230 */ /* 0x020fe20000004100 */
[----:B------:R-:W-:Y:S01]  /*3b70*/  ISETP.GT.AND P0, PT, R3, 0x8, P0 ;  /* 0x000000080300780c */ /* 0x000fe20000704270 */
[----:B0-----:R-:W-:Y:S01]  /*3b80*/  @P1 IMAD.MOV.U32 R4, RZ, RZ, R12 ;  /* 0x000000ffff041224 */ /* 0x001fe200078e000c */
[----:B------:R-:W-:Y:S02]  /*3b90*/  BSSY B1, `(.L_x_92) ;  /* 0x0000009000017945 */ /* 0x000fe40003800000 */
[----:B------:R-:W-:-:S04]  /*3ba0*/  FMUL R5, R5, R58 ;  /* 0x0000003a05057220 */ /* 0x000fc80000400000 */
[----:B------:R-:W-:-:S05]  /*3bb0*/  FFMA R5, R54, R23, R5 ;  /* 0x0000001736057223 */ /* 0x000fca0000000005 */
[----:B------:R-:W-:-:S04]  /*3bc0*/  F2FP.F16.F32.PACK_AB R5, RZ, R5 ;  /* 0x00000005ff05723e */ /* 0x000fc800000000ff */
[----:B-1-3--:R-:W-:Y:S01]  /*3bd0*/  PRMT R6, R5, 0x7610, R6 ;  /* 0x0000761005067816 */ /* 0x00afe20000000006 */
[----:B------:R-:W-:-:S05]  /*3be0*/  @P1 IMAD.MOV.U32 R5, RZ, RZ, R13 ;  /* 0x000000ffff051224 */ /* 0x000fca00078e000d */
[----:B------:R0:W-:Y:S01]  /*3bf0*/  @P1 STG.E.U16 desc[UR36][R4.64+0x70], R6 ;  /* 0x0000700604001986 */ /* 0x0001e2000c101524 */
[----:B------:R-:W-:Y:S05]  /*3c00*/  @!P0 BRA `(.L_x_93) ;  /* 0x0000000000048947 */ /* 0x000fea0003800000 */
[----:B------:R1:W5:Y:S02]  /*3c10*/  LDG.E.LTC128B.U16 R24, desc[UR36][R10.64+0x72] ;  /* 0x000072240a187981 */ /* 0x000364000c1e1520 */
.L_x_93:
[----:B------:R-:W-:Y:S05]  /*3c20*/  BSYNC B1 ;  /* 0x0000000000017941 */ /* 0x000fea0003800000 */
.L_x_92:
[----:B------:R-:W-:Y:S05]  /*3c30*/  @!P0 BRA `(.L_x_94) ;  /* 0x0000000800a88947 */ /* 0x000fea0003800000 */
[----:B-----5:R-:W-:-:S05]  /*3c40*/  HADD2.F32 R3, -RZ, R24.H0_H0 ;  /* 0x20000018ff037230 */ /* 0x020fca0000004100 */
[----:B0-----:R-:W-:-:S04]  /*3c50*/  FMUL R4, R3, R58 ;  /* 0x0000003a03047220 */ /* 0x001fc80000400000 */
[----:B------:R-:W-:-:S05]  /*3c60*/  FFMA R4, R55, R23, R4 ;  /* 0x0000001737047223 */ /* 0x000fca0000000004 */
[----:B------:R-:W-:-:S05]  /*3c70*/  F2FP.F16.F32.PACK_AB R4, RZ, R4 ;  /* 0x00000004ff04723e */ /* 0x000fca00000000ff */
[----:B------:R3:W-:Y:S01]  /*3c80*/  STG.E.U16 desc[UR36][R12.64+0x72], R4 ;  /* 0x000072040c007986 */ /* 0x0007e2000c101524 */
[----:B------:R-:W-:Y:S05]  /*3c90*/  BRA `(.L_x_94) ;  /* 0x0000000800907947 */ /* 0x000fea0003800000 */
.L_x_33:
[----:B------:R-:W-:Y:S01]  /*3ca0*/  ISETP.GT.AND P3, PT, R4, 0x1, PT ;  /* 0x000000010400780c */ /* 0x000fe20003f64270 */
[----:B------:R-:W-:Y:S01]  /*3cb0*/  ULDC.64 UR4, c[0x0][0x5c0] ;  /* 0x0001700000047ab9 */ /* 0x000fe20000000a00 */
[-C--:B------:R-:W-:Y:S01]  /*3cc0*/  FMUL R24, R24, R23.reuse ;  /* 0x0000001718187220 */ /* 0x080fe20000400000 */
[----:B------:R-:W-:Y:S01]  /*3cd0*/  LEA R6, P4, R72, UR4, 0x1 ;  /* 0x0000000448067c11 */ /* 0x000fe2000f8808ff */
[-C--:B------:R-:W-:Y:S01]  /*3ce0*/  FMUL R25, R25, R23.reuse ;  /* 0x0000001719197220 */ /* 0x080fe20000400000 */
[----:B------:R-:W-:Y:S01]  /*3cf0*/  ISETP.GT.AND P0, PT, R3, RZ, P3 ;  /* 0x000000ff0300720c */ /* 0x000fe20001f04270 */
[-C--:B------:R-:W-:Y:S01]  /*3d00*/  FMUL R26, R26, R23.reuse ;  /* 0x000000171a1a7220 */ /* 0x080fe20000400000 */
[----:B------:R-:W-:Y:S01]  /*3d10*/  F2FP.F16.F32.PACK_AB R24, RZ, R24 ;  /* 0x00000018ff18723e */ /* 0x000fe200000000ff */
[-C--:B------:R-:W-:Y:S01]  /*3d20*/  FMUL R27, R27, R23.reuse ;  /* 0x000000171b1b7220 */ /* 0x080fe20000400000 */
[----:B------:R-:W-:Y:S01]  /*3d30*/  LEA.HI.X R7, R72, UR5, R83, 0x1, P4 ;  /* 0x0000000548077c11 */ /* 0x000fe2000a0f0c53 */
[----:B------:R-:W-:Y:S01]  /*3d40*/  FMUL R28, R28, R23 ;  /* 0x000000171c1c7220 */ /* 0x000fe20000400000 */
[----:B------:R-:W-:Y:S01]  /*3d50*/  F2FP.F16.F32.PACK_AB R25, RZ, R25 ;  /* 0x00000019ff19723e */ /* 0x000fe200000000ff */
[-C--:B------:R-:W-:Y:S01]  /*3d60*/  FMUL R29, R29, R23.reuse ;  /* 0x000000171d1d7220 */ /* 0x080fe20000400000 */
[----:B------:R-:W-:Y:S01]  /*3d70*/  ISETP.GT.AND P2, PT, R3, 0x8, P2 ;  /* 0x000000080300780c */ /* 0x000fe20001744270 */
[----:B------:R-:W-:Y:S01]  /*3d80*/  @P1 STG.E.U16 desc[UR36][R6.64], R24 ;  /* 0x0000001806001986 */ /* 0x000fe2000c101524 */
[----:B------:R-:W-:Y:S01]  /*3d90*/  ISETP.GT.AND P1, PT, R4, 0x8, PT ;  /* 0x000000080400780c */ /* 0x000fe20003f24270 */
[-C--:B------:R-:W-:Y:S01]  /*3da0*/  FMUL R30, R30, R23.reuse ;  /* 0x000000171e1e7220 */ /* 0x080fe20000400000 */
[C---:B------:R-:W-:Y:S01]  /*3db0*/  SHF.L.U64.HI R5, R59.reuse, 0x1, R60 ;  /* 0x000000013b057819 */ /* 0x040fe2000001023c */
[----:B------:R-:W-:Y:S01]  /*3dc0*/  @P0 STG.E.U16 desc[UR36][R6.64+0x2], R25 ;  /* 0x0000021906000986 */ /* 0x000fe2000c101524 */
[----:B------:R-:W-:Y:S01]  /*3dd0*/  LEA R8, P5, R59, R6, 0x1 ;  /* 0x000000063b087211 */ /* 0x000fe200078a08ff */
[-C--:B------:R-:W-:Y:S01]  /*3de0*/  FMUL R31, R31, R23.reuse ;  /* 0x000000171f1f7220 */ /* 0x080fe20000400000 */
[----:B------:R-:W-:Y:S01]  /*3df0*/  ISETP.GT.AND P3, PT, R3, 0x8, P3 ;  /* 0x000000080300780c */ /* 0x000fe20001f64270 */
[-C--:B------:R-:W-:Y:S01]  /*3e00*/  FMUL R32, R32, R23.reuse ;  /* 0x0000001720207220 */ /* 0x080fe20000400000 */
[----:B------:R-:W-:Y:S01]  /*3e10*/  ISETP.GT.AND P0, PT, R4, 0x9, PT ;  /* 0x000000090400780c */ /* 0x000fe20003f04270 */
[----:B------:R-:W-:Y:S01]  /*3e20*/  IMAD.X R9, R5, 0x1, R7, P5 ;  /* 0x0000000105097824 */ /* 0x000fe200028e0607 */
[----:B------:R-:W-:Y:S01]  /*3e30*/  ISETP.GT.AND P4, PT, R3, RZ, P1 ;  /* 0x000000ff0300720c */ /* 0x000fe20000f84270 */
[-C--:B------:R-:W-:Y:S01]  /*3e40*/  FMUL R33, R33, R23.reuse ;  /* 0x0000001721217220 */ /* 0x080fe20000400000 */
[----:B------:R-:W-:Y:S01]  /*3e50*/  F2FP.F16.F32.PACK_AB R26, RZ, R26 ;  /* 0x0000001aff1a723e */ /* 0x000fe200000000ff */
[-C--:B------:R-:W-:Y:S01]  /*3e60*/  FMUL R34, R34, R23.reuse ;  /* 0x0000001722227220 */ /* 0x080fe20000400000 */
[----:B------:R-:W-:Y:S01]  /*3e70*/  ISETP.GT.AND P5, PT, R3, RZ, P0 ;  /* 0x000000ff0300720c */ /* 0x000fe200007a4270 */
[----:B------:R-:W-:Y:S01]  /*3e80*/  FMUL R35, R35, R23 ;  /* 0x0000001723237220 */ /* 0x000fe20000400000 */
[----:B------:R-:W-:Y:S01]  /*3e90*/  F2FP.F16.F32.PACK_AB R27, RZ, R27 ;  /* 0x0000001bff1b723e */ /* 0x000fe200000000ff */
[----:B------:R-:W-:Y:S01]  /*3ea0*/  @P2 STG.E.U16 desc[UR36][R8.64], R26 ;  /* 0x0000001a08002986 */ /* 0x000fe2000c101524 */
[----:B------:R-:W-:Y:S01]  /*3eb0*/  F2FP.F16.F32.PACK_AB R28, RZ, R28 ;  /* 0x0000001cff1c723e */ /* 0x000fe200000000ff */
[-C--:B------:R-:W-:Y:S01]  /*3ec0*/  FMUL R36, R36, R23.reuse ;  /* 0x0000001724247220 */ /* 0x080fe20000400000 */
[----:B------:R-:W-:Y:S01]  /*3ed0*/  ISETP.GT.AND P2, PT, R3, 0x8, P1 ;  /* 0x000000080300780c */ /* 0x000fe20000f44270 */
[----:B------:R-:W-:Y:S01]  /*3ee0*/  @P3 STG.E.U16 desc[UR36][R8.64+0x2], R27 ;  /* 0x0000021b08003986 */ /* 0x000fe2000c101524 */
[----:B------:R-:W-:Y:S01]  /*3ef0*/  ISETP.GT.AND P1, PT, R4, 0x10, PT ;  /* 0x000000100400780c */ /* 0x000fe20003f24270 */
[----:B------:R-:W-:Y:S01]  /*3f00*/  FMUL R37, R37, R23 ;  /* 0x0000001725257220 */ /* 0x000fe20000400000 */
[----:B------:R-:W-:Y:S01]  /*3f10*/  F2FP.F16.F32.PACK_AB R29, RZ, R29 ;  /* 0x0000001dff1d723e */ /* 0x000fe200000000ff */
[----:B------:R-:W-:Y:S01]  /*3f20*/  @P4 STG.E.U16 desc[UR36][R6.64+0x10], R28 ;  /* 0x0000101c06004986 */ /* 0x000fe2000c101524 */
[C---:B------:R-:W-:Y:S01]  /*3f30*/  ISETP.GT.AND P3, PT, R3.reuse, 0x8, P0 ;  /* 0x000000080300780c */ /* 0x040fe20000764270 */
[-C--:B------:R-:W-:Y:S01]  /*3f40*/  FMUL R38, R38, R23.reuse ;  /* 0x0000001726267220 */ /* 0x080fe20000400000 */
[----:B------:R-:W-:Y:S01]  /*3f50*/  ISETP.GT.AND P0, PT, R4, 0x11, PT ;  /* 0x000000110400780c */ /* 0x000fe20003f04270 */
[----:B------:R-:W-:Y:S01]  /*3f60*/  @P5 STG.E.U16 desc[UR36][R6.64+0x12], R29 ;  /* 0x0000121d06005986 */ /* 0x000fe2000c101524 */
        /* <DEDUP_REMOVED lines=42> */
[----:B------:R-:W-:Y:S01]  /*4210*/  ISETP.GT.AND P5, PT, R3, RZ, P0 ;  /* 0x000000ff0300720c */ /* 0x000fe200007a4270 */
[-C--:B------:R-:W-:Y:S01]  /*4220*/  FMUL R52, R52, R23.reuse ;  /* 0x0000001734347220 */ /* 0x080fe20000400000 */
[----:B------:R-:W-:Y:S01]  /*4230*/  F2FP.F16.F32.PACK_AB R38, RZ, R38 ;  /* 0x00000026ff26723e */ /* 0x000fe200000000ff */
[----:B------:R-:W-:Y:S01]  /*4240*/  FMUL R53, R53, R23 ;  /* 0x0000001735357220 */ /* 0x000fe20000400000 */
[----:B------:R-:W-:Y:S01]  /*4250*/  F2FP.F16.F32.PACK_AB R39, RZ, R39 ;  /* 0x00000027ff27723e */ /* 0x000fe200000000ff */
[----:B------:R-:W-:Y:S01]  /*4260*/  FMUL R54, R54, R23 ;  /* 0x0000001736367220 */ /* 0x000fe20000400000 */
[----:B------:R-:W-:Y:S01]  /*4270*/  F2FP.F16.F32.PACK_AB R40, RZ, R40 ;  /* 0x00000028ff28723e */ /* 0x000fe200000000ff */
[----:B------:R-:W-:Y:S01]  /*4280*/  @P2 STG.E.U16 desc[UR36][R8.64+0x30], R38 ;  /* 0x0000302608002986 */ /* 0x000fe2000c101524 */
[----:B------:R-:W-:Y:S01]  /*4290*/  F2FP.F16.F32.PACK_AB R41, RZ, R41 ;  /* 0x00000029ff29723e */ /* 0x000fe200000000ff */
[----:B------:R-:W-:Y:S01]  /*42a0*/  FMUL R55, R55, R23 ;  /* 0x0000001737377220 */ /* 0x000fe20000400000 */
[C---:B------:R-:W-:Y:S01]  /*42b0*/  ISETP.GT.AND P1, PT, R3.reuse, 0x8, P1 ;  /* 0x000000080300780c */ /* 0x040fe20000f24270 */
[----:B------:R-:W-:Y:S01]  /*42c0*/  @P3 STG.E.U16 desc[UR36][R8.64+0x32], R39 ;  /* 0x0000322708003986 */ /* 0x000fe2000c101524 */
[----:B------:R-:W-:-:S02]  /*42d0*/  ISETP.GT.AND P2, PT, R3, 0x8, P0 ;  /* 0x000000080300780c */ /* 0x000fc40000744270 */
[C---:B------:R-:W-:Y:S01]  /*42e0*/  ISETP.GT.AND P0, PT, R4.reuse, 0x29, PT ;  /* 0x000000290400780c */ /* 0x040fe20003f04270 */
[----:B------:R-:W-:Y:S01]  /*42f0*/  @P4 STG.E.U16 desc[UR36][R6.64+0x40], R40 ;  /* 0x0000402806004986 */ /* 0x000fe2000c101524 */
[----:B------:R-:W-:Y:S02]  /*4300*/  ISETP.GT.AND P4, PT, R4, 0x28, PT ;  /* 0x000000280400780c */ /* 0x000fe40003f84270 */
[----:B------:R-:W-:Y:S01]  /*4310*/  F2FP.F16.F32.PACK_AB R42, RZ, R42 ;  /* 0x0000002aff2a723e */ /* 0x000fe200000000ff */
[----:B------:R-:W-:Y:S01]  /*4320*/  @P5 STG.E.U16 desc[UR36][R6.64+0x42], R41 ;  /* 0x0000422906005986 */ /* 0x000fe2000c101524 */
[C---:B------:R-:W-:Y:S02]  /*4330*/  ISETP.GT.AND P5, PT, R3.reuse, RZ, P4 ;  /* 0x000000ff0300720c */ /* 0x040fe400027a4270 */
[----:B------:R-:W-:Y:S01]  /*4340*/  ISETP.GT.AND P3, PT, R3, RZ, P0 ;  /* 0x000000ff0300720c */ /* 0x000fe20000764270 */
[----:B------:R-:W-:Y:S01]  /*4350*/  @P1 STG.E.U16 desc[UR36][R8.64+0x40], R42 ;  /* 0x0000402a08001986 */ /* 0x000fe2000c101524 */
[----:B------:R-:W-:-:S02]  /*4360*/  F2FP.F16.F32.PACK_AB R43, RZ, R43 ;  /* 0x0000002bff2b723e */ /* 0x000fc400000000ff */
[----:B------:R-:W-:Y:S02]  /*4370*/  F2FP.F16.F32.PACK_AB R44, RZ, R44 ;  /* 0x0000002cff2c723e */ /* 0x000fe400000000ff */
[C---:B------:R-:W-:Y:S01]  /*4380*/  ISETP.GT.AND P4, PT, R3.reuse, 0x8, P4 ;  /* 0x000000080300780c */ /* 0x040fe20002784270 */
[----:B------:R-:W-:Y:S01]  /*4390*/  @P2 STG.E.U16 desc[UR36][R8.64+0x42], R43 ;  /* 0x0000422b08002986 */ /* 0x000fe2000c101524 */
[----:B------:R-:W-:Y:S02]  /*43a0*/  F2FP.F16.F32.PACK_AB R45, RZ, R45 ;  /* 0x0000002dff2d723e */ /* 0x000fe400000000ff */
[C---:B------:R-:W-:Y:S01]  /*43b0*/  ISETP.GT.AND P2, PT, R4.reuse, 0x31, PT ;  /* 0x000000310400780c */ /* 0x040fe20003f44270 */
[----:B------:R-:W-:Y:S01]  /*43c0*/  @P5 STG.E.U16 desc[UR36][R6.64+0x50], R44 ;  /* 0x0000502c06005986 */ /* 0x000fe2000c101524 */
[----:B------:R-:W-:Y:S02]  /*43d0*/  ISETP.GT.AND P5, PT, R3, 0x8, P0 ;  /* 0x000000080300780c */ /* 0x000fe400007a4270 */
[C---:B------:R-:W-:Y:S01]  /*43e0*/  ISETP.GT.AND P1, PT, R4.reuse, 0x38, PT ;  /* 0x000000380400780c */ /* 0x040fe20003f24270 */
[----:B------:R-:W-:Y:S01]  /*43f0*/  @P3 STG.E.U16 desc[UR36][R6.64+0x52], R45 ;  /* 0x0000522d06003986 */ /* 0x000fe2000c101524 */
[----:B------:R-:W-:-:S02]  /*4400*/  ISETP.GT.AND P3, PT, R4, 0x30, PT ;  /* 0x000000300400780c */ /* 0x000fc40003f64270 */
[----:B------:R-:W-:Y:S01]  /*4410*/  ISETP.GT.AND P0, PT, R4, 0x39, PT ;  /* 0x000000390400780c */ /* 0x000fe20003f04270 */
[----:B------:R-:W-:Y:S01]  /*4420*/  @P4 IMAD.MOV.U32 R4, RZ, RZ, R8 ;  /* 0x000000ffff044224 */ /* 0x000fe200078e0008 */
[----:B------:R-:W-:Y:S01]  /*4430*/  F2FP.F16.F32.PACK_AB R46, RZ, R46 ;  /* 0x0000002eff2e723e */ /* 0x000fe200000000ff */
[----:B------:R-:W-:Y:S01]  /*4440*/  @P4 IMAD.MOV.U32 R5, RZ, RZ, R9 ;  /* 0x000000ffff054224 */ /* 0x000fe200078e0009 */
[----:B------:R-:W-:Y:S02]  /*4450*/  F2FP.F16.F32.PACK_AB R47, RZ, R47 ;  /* 0x0000002fff2f723e */ /* 0x000fe400000000ff */
[----:B------:R-:W-:Y:S02]  /*4460*/  F2FP.F16.F32.PACK_AB R48, RZ, R48 ;  /* 0x00000030ff30723e */ /* 0x000fe400000000ff */
[----:B------:R0:W-:Y:S01]  /*4470*/  @P4 STG.E.U16 desc[UR36][R4.64+0x50], R46 ;  /* 0x0000502e04004986 */ /* 0x0001e2000c101524 */
[----:B------:R-:W-:Y:S02]  /*4480*/  ISETP.GT.AND P4, PT, R3, RZ, P2 ;  /* 0x000000ff0300720c */ /* 0x000fe40001784270 */
[----:B------:R-:W-:-:S02]  /*4490*/  F2FP.F16.F32.PACK_AB R49, RZ, R49 ;  /* 0x00000031ff31723e */ /* 0x000fc400000000ff */
[----:B------:R-:W-:Y:S02]  /*44a0*/  ISETP.GT.AND P2, PT, R3, 0x8, P2 ;  /* 0x000000080300780c */ /* 0x000fe40001744270 */
[----:B------:R-:W-:Y:S02]  /*44b0*/  F2FP.F16.F32.PACK_AB R50, RZ, R50 ;  /* 0x00000032ff32723e */ /* 0x000fe400000000ff */
[----:B------:R-:W-:Y:S02]  /*44c0*/  F2FP.F16.F32.PACK_AB R51, RZ, R51 ;  /* 0x00000033ff33723e */ /* 0x000fe400000000ff */
[----:B------:R-:W-:Y:S01]  /*44d0*/  F2FP.F16.F32.PACK_AB R52, RZ, R52 ;  /* 0x00000034ff34723e */ /* 0x000fe200000000ff */
[----:B0-----:R-:W-:Y:S01]  /*44e0*/  @P5 IMAD.MOV.U32 R4, RZ, RZ, R8 ;  /* 0x000000ffff045224 */ /* 0x001fe200078e0008 */
[----:B------:R-:W-:Y:S01]  /*44f0*/  F2FP.F16.F32.PACK_AB R53, RZ, R53 ;  /* 0x00000035ff35723e */ /* 0x000fe200000000ff */
[----:B------:R-:W-:Y:S01]  /*4500*/  @P5 IMAD.MOV.U32 R5, RZ, RZ, R9 ;  /* 0x000000ffff055224 */ /* 0x000fe200078e0009 */
[----:B------:R-:W-:-:S02]  /*4510*/  F2FP.F16.F32.PACK_AB R54, RZ, R54 ;  /* 0x00000036ff36723e */ /* 0x000fc400000000ff */
[----:B------:R-:W-:Y:S02]  /*4520*/  F2FP.F16.F32.PACK_AB R55, RZ, R55 ;  /* 0x00000037ff37723e */ /* 0x000fe400000000ff */
[----:B------:R0:W-:Y:S01]  /*4530*/  @P5 STG.E.U16 desc[UR36][R4.64+0x52], R47 ;  /* 0x0000522f04005986 */ /* 0x0001e2000c101524 */
[C---:B------:R-:W-:Y:S02]  /*4540*/  ISETP.GT.AND P5, PT, R3.reuse, RZ, P3 ;  /* 0x000000ff0300720c */ /* 0x040fe40001fa4270 */
[----:B------:R-:W-:-:S11]  /*4550*/  ISETP.GT.AND P3, PT, R3, 0x8, P3 ;  /* 0x000000080300780c */ /* 0x000fd60001f64270 */
[----:B0-----:R-:W-:Y:S02]  /*4560*/  @P5 IMAD.MOV.U32 R4, RZ, RZ, R6 ;  /* 0x000000ffff045224 */ /* 0x001fe400078e0006 */
[----:B------:R-:W-:-:S05]  /*4570*/  @P5 IMAD.MOV.U32 R5, RZ, RZ, R7 ;  /* 0x000000ffff055224 */ /* 0x000fca00078e0007 */
[----:B------:R0:W-:Y:S01]  /*4580*/  @P5 STG.E.U16 desc[UR36][R4.64+0x60], R48 ;  /* 0x0000603004005986 */ /* 0x0001e2000c101524 */
[C---:B------:R-:W-:Y:S02]  /*4590*/  ISETP.GT.AND P5, PT, R3.reuse, RZ, P0 ;  /* 0x000000ff0300720c */ /* 0x040fe400007a4270 */
[----:B------:R-:W-:Y:S01]  /*45a0*/  ISETP.GT.AND P0, PT, R3, 0x8, P0 ;  /* 0x000000080300780c */ /* 0x000fe20000704270 */
[----:B0-----:R-:W-:Y:S02]  /*45b0*/  @P4 IMAD.MOV.U32 R4, RZ, RZ, R6 ;  /* 0x000000ffff044224 */ /* 0x001fe400078e0006 */
[----:B------:R-:W-:-:S05]  /*45c0*/  @P4 IMAD.MOV.U32 R5, RZ, RZ, R7 ;  /* 0x000000ffff054224 */ /* 0x000fca00078e0007 */
[----:B------:R0:W-:Y:S01]  /*45d0*/  @P4 STG.E.U16 desc[UR36][R4.64+0x62], R49 ;  /* 0x0000623104004986 */ /* 0x0001e2000c101524 */
[C---:B------:R-:W-:Y:S02]  /*45e0*/  ISETP.GT.AND P4, PT, R3.reuse, RZ, P1 ;  /* 0x000000ff0300720c */ /* 0x040fe40000f84270 */
[----:B------:R-:W-:Y:S01]  /*45f0*/  ISETP.GT.AND P1, PT, R3, 0x8, P1 ;  /* 0x000000080300780c */ /* 0x000fe20000f24270 */
[----:B0-----:R-:W-:Y:S02]  /*4600*/  @P3 IMAD.MOV.U32 R4, RZ, RZ, R8 ;  /* 0x000000ffff043224 */ /* 0x001fe400078e0008 */
[----:B------:R-:W-:-:S05]  /*4610*/  @P3 IMAD.MOV.U32 R5, RZ, RZ, R9 ;  /* 0x000000ffff053224 */ /* 0x000fca00078e0009 */
[----:B------:R0:W-:Y:S02]  /*4620*/  @P3 STG.E.U16 desc[UR36][R4.64+0x60], R50 ;  /* 0x0000603204003986 */ /* 0x0001e4000c101524 */
[----:B0-----:R-:W-:Y:S02]  /*4630*/  @P2 IMAD.MOV.U32 R4, RZ, RZ, R8 ;  /* 0x000000ffff042224 */ /* 0x001fe400078e0008 */
[----:B------:R-:W-:-:S05]  /*4640*/  @P2 IMAD.MOV.U32 R5, RZ, RZ, R9 ;  /* 0x000000ffff052224 */ /* 0x000fca00078e0009 */
[----:B------:R0:W-:Y:S02]  /*4650*/  @P2 STG.E.U16 desc[UR36][R4.64+0x62], R51 ;  /* 0x0000623304002986 */ /* 0x0001e4000c101524 */
[----:B0-----:R-:W-:Y:S02]  /*4660*/  @P4 IMAD.MOV.U32 R4, RZ, RZ, R6 ;  /* 0x000000ffff044224 */ /* 0x001fe400078e0006 */
[----:B------:R-:W-:-:S05]  /*4670*/  @P4 IMAD.MOV.U32 R5, RZ, RZ, R7 ;  /* 0x000000ffff054224 */ /* 0x000fca00078e0007 */
[----:B------:R0:W-:Y:S04]  /*4680*/  @P4 STG.E.U16 desc[UR36][R4.64+0x70], R52 ;  /* 0x0000703404004986 */ /* 0x0001e8000c101524 */
[----:B------:R1:W-:Y:S01]  /*4690*/  @P5 STG.E.U16 desc[UR36][R6.64+0x72], R53 ;  /* 0x0000723506005986 */ /* 0x0003e2000c101524 */
[----:B0-----:R-:W-:Y:S02]  /*46a0*/  @P1 IMAD.MOV.U32 R4, RZ, RZ, R8 ;  /* 0x000000ffff041224 */ /* 0x001fe400078e0008 */
[----:B------:R-:W-:-:S05]  /*46b0*/  @P1 IMAD.MOV.U32 R5, RZ, RZ, R9 ;  /* 0x000000ffff051224 */ /* 0x000fca00078e0009 */
[----:B------:R1:W-:Y:S04]  /*46c0*/  @P1 STG.E.U16 desc[UR36][R4.64+0x70], R54 ;  /* 0x0000703604001986 */ /* 0x0003e8000c101524 */
[----:B------:R1:W-:Y:S02]  /*46d0*/  @P0 STG.E.U16 desc[UR36][R8.64+0x72], R55 ;  /* 0x0000723708000986 */ /* 0x0003e4000c101524 */
.L_x_94:
[----:B------:R-:W-:Y:S05]  /*46e0*/  BSYNC B0 ;  /* 0x0000000000007941 */ /* 0x000fea0003800000 */
.L_x_32:
[----:B------:R-:W-:Y:S01]  /*46f0*/  IADD3 R16, P0, R16, UR38, RZ ;  /* 0x0000002610107c10 */ /* 0x000fe2000ff1e0ff */
[----:B------:R-:W-:Y:S01]  /*4700*/  ULDC.64 UR4, c[0x0][0x650] ;  /* 0x0001940000047ab9 */ /* 0x000fe20000000a00 */
[----:B------:R-:W-:Y:S01]  /*4710*/  PRMT R3, RZ, 0x7610, R3 ;  /* 0x00007610ff037816 */ /* 0x000fe20000000003 */
[----:B------:R-:W-:Y:S01]  /*4720*/  IMAD.MOV.U32 R70, RZ, RZ, -0x1 ;  /* 0xffffffffff467424 */ /* 0x000fe200078e00ff */
[----:B------:R-:W-:Y:S01]  /*4730*/  IADD3.X R17, R17, UR41, RZ, P0, !PT ;  /* 0x0000002911117c10 */ /* 0x000fe200087fe4ff */
[----:B------:R-:W-:Y:S01]  /*4740*/  IMAD.MOV.U32 R69, RZ, RZ, -0x1 ;  /* 0xffffffffff457424 */ /* 0x000fe200078e00ff */
[----:B------:R-:W-:-:S04]  /*4750*/  ISETP.GE.U32.AND P0, PT, R16, UR4, PT ;  /* 0x0000000410007c0c */ /* 0x000fc8000bf06070 */
[----:B------:R-:W-:-:S13]  /*4760*/  ISETP.GE.U32.AND.EX P0, PT, R17, UR5, PT, P0 ;  /* 0x0000000511007c0c */ /* 0x000fda000bf06100 */
[----:B------:R-:W-:Y:S05]  /*4770*/  @P0 BRA `(.L_x_95) ;  /* 0x00000004004c0947 */ /* 0x000fea0003800000 */
[----:B-12-4-:R-:W1:Y:S01]  /*4780*/  LDC.64 R10, c[0x0][0x628] ;  /* 0x00018a00ff0a7b82 */ /* 0x016e620000000a00 */
[----:B---3--:R-:W2:Y:S01]  /*4790*/  S2R R12, SR_CTAID.X ;  /* 0x00000000000c7919 */ /* 0x008ea20000002500 */
[----:B------:R-:W-:Y:S02]  /*47a0*/  IMAD.MOV.U32 R8, RZ, RZ, R16 ;  /* 0x000000ffff087224 */ /* 0x000fe400078e0010 */
[----:B------:R-:W-:Y:S01]  /*47b0*/  IMAD.MOV.U32 R9, RZ, RZ, R17 ;  /* 0x000000ffff097224 */ /* 0x000fe200078e0011 */
[----:B------:R-:W3:Y:S03]  /*47c0*/  S2R R20, SR_CTAID.Y ;  /* 0x0000000000147919 */ /* 0x000ee60000002600 */
[----:B------:R-:W4:Y:S08]  /*47d0*/  LDC R0, c[0x0][0x630] ;  /* 0x00018c00ff007b82 */ /* 0x000f300000000800 */
[----:B------:R-:W0:Y:S01]  /*47e0*/  LDC.64 R14, c[0x0][0x620] ;  /* 0x00018800ff0e7b82 */ /* 0x000e220000000a00 */
[----:B-1----:R-:W-:-:S04]  /*47f0*/  ISETP.NE.U32.AND P0, PT, R10, RZ, PT ;  /* 0x000000ff0a00720c */ /* 0x002fc80003f05070 */
[----:B------:R-:W-:-:S13]  /*4800*/  ISETP.NE.AND.EX P0, PT, R11, RZ, PT, P0 ;  /* 0x000000ff0b00720c */ /* 0x000fda0003f05300 */
[----:B0-234-:R-:W-:Y:S05]  /*4810*/  @!P0 BRA `(.L_x_96) ;  /* 0x0000000000288947 */ /* 0x01dfea0003800000 */
        /* <DEDUP_REMOVED lines=10> */
.L_x_96:
[-CC-:B------:R-:W-:Y:S01]  /*48c0*/  SHF.R.U64 R69, R8, R0.reuse, R9.reuse ;  /* 0x0000000008457219 */ /* 0x180fe20000001209 */
[----:B------:R-:W0:Y:S01]  /*48d0*/  LDC.64 R26, c[0x0][0x640] ;  /* 0x00019000ff1a7b82 */ /* 0x000e220000000a00 */
[----:B------:R-:W-:Y:S01]  /*48e0*/  SHF.R.U32.HI R0, RZ, R0, R9 ;  /* 0x00000000ff007219 */ /* 0x000fe20000011609 */
[----:B------:R-:W-:Y:S01]  /*48f0*/  ULDC UR4, c[0x0][0x150] ;  /* 0x0000540000047ab9 */ /* 0x000fe20000000800 */
[----:B------:R-:W-:Y:S02]  /*4900*/  IADD3 R3, P0, RZ, -R69, RZ ;  /* 0x80000045ff037210 */ /* 0x000fe40007f1e0ff */
[----:B------:R-:W-:-:S03]  /*4910*/  I2FP.F32.U32 R7, R12 ;  /* 0x0000000c00077245 */ /* 0x000fc60000201000 */
[----:B------:R-:W1:Y:S01]  /*4920*/  LDC R6, c[0x0][0x618] ;  /* 0x00018600ff067b82 */ /* 0x000e620000000800 */
[----:B------:R-:W-:Y:S02]  /*4930*/  IMAD.X R5, RZ, RZ, ~R0, P0 ;  /* 0x000000ffff057224 */ /* 0x000fe400000e0e00 */
[----:B------:R-:W-:Y:S01]  /*4940*/  FMUL R7, R7, UR4 ;  /* 0x0000000407077c20 */ /* 0x000fe20008400000 */
[----:B------:R-:W-:Y:S01]  /*4950*/  ULDC UR4, c[0x0][0x154] ;  /* 0x0000550000047ab9 */ /* 0x000fe20000000800 */
[-C--:B------:R-:W-:Y:S02]  /*4960*/  IMAD R0, R5, R14.reuse, RZ ;  /* 0x0000000e05007224 */ /* 0x080fe400078e02ff */
[C---:B------:R-:W-:Y:S01]  /*4970*/  IMAD.WIDE.U32 R4, R3.reuse, R14, R16 ;  /* 0x0000000e03047225 */ /* 0x040fe200078e0010 */
[----:B------:R-:W2:Y:S01]  /*4980*/  LDC R8, c[0x0][0x608] ;  /* 0x00018200ff087b82 */ /* 0x000ea20000000800 */
[----:B------:R-:W3:Y:S02]  /*4990*/  F2I.U32.TRUNC.NTZ R7, R7 ;  /* 0x0000000700077305 */ /* 0x000ee4000020f000 */
[----:B------:R-:W-:Y:S01]  /*49a0*/  IMAD R3, R3, R15, R0 ;  /* 0x0000000f03037224 */ /* 0x000fe200078e0200 */
[----:B------:R-:W-:-:S03]  /*49b0*/  I2FP.F32.U32 R0, R20 ;  /* 0x0000001400007245 */ /* 0x000fc60000201000 */
[----:B------:R-:W-:Y:S01]  /*49c0*/  IMAD.IADD R3, R5, 0x1, R3 ;  /* 0x0000000105037824 */ /* 0x000fe200078e0203 */
[----:B------:R-:W4:Y:S01]  /*49d0*/  LDC R11, c[0x0][0x658] ;  /* 0x00019600ff0b7b82 */ /* 0x000f220000000800 */
[----:B0-----:R-:W-:-:S04]  /*49e0*/  ISETP.NE.U32.AND P0, PT, R26, RZ, PT ;  /* 0x000000ff1a00720c */ /* 0x001fc80003f05070 */
[----:B------:R-:W-:-:S03]  /*49f0*/  ISETP.NE.AND.EX P0, PT, R27, RZ, PT, P0 ;  /* 0x000000ff1b00720c */ /* 0x000fc60003f05300 */
[----:B------:R-:W0:Y:S01]  /*4a00*/  LDC R9, c[0x0][0x144] ;  /* 0x00005100ff097b82 */ /* 0x000e220000000800 */
[-C--:B-1----:R-:W-:Y:S01]  /*4a10*/  SHF.R.U64 R10, R4, R6.reuse, R3 ;  /* 0x00000006040a7219 */ /* 0x082fe20000001203 */
[----:B---3--:R-:W-:Y:S01]  /*4a20*/  IMAD.MOV R7, RZ, RZ, -R7 ;  /* 0x000000ffff077224 */ /* 0x008fe200078e0a07 */
[----:B------:R-:W-:Y:S01]  /*4a30*/  SHF.R.U32.HI R3, RZ, R6, R3 ;  /* 0x00000006ff037219 */ /* 0x000fe20000011603 */
[----:B------:R-:W-:-:S04]  /*4a40*/  FMUL R6, R0, UR4 ;  /* 0x0000000400067c20 */ /* 0x000fc80008400000 */
[----:B------:R-:W1:Y:S01]  /*4a50*/  LDC R21, c[0x0][0x148] ;  /* 0x00005200ff157b82 */ /* 0x000e620000000800 */
[----:B------:R3:W0:Y:S01]  /*4a60*/  F2I.U32.TRUNC.NTZ R14, R6 ;  /* 0x00000006000e7305 */ /* 0x000622000020f000 */
[-CC-:B--2---:R-:W-:Y:S02]  /*4a70*/  SHF.R.U64 R13, R10, R8.reuse, R3.reuse ;  /* 0x000000080a0d7219 */ /* 0x184fe40000001203 */
[----:B------:R-:W-:-:S04]  /*4a80*/  SHF.R.U32.HI R0, RZ, R8, R3 ;  /* 0x00000008ff007219 */ /* 0x000fc80000011603 */
[----:B-----5:R-:W2:Y:S01]  /*4a90*/  LDC R24, c[0x0][0x648] ;  /* 0x00019200ff187b82 */ /* 0x020ea20000000800 */
[-CC-:B----4-:R-:W-:Y:S02]  /*4aa0*/  SHF.R.U64 R15, R13, R11.reuse, R0.reuse ;  /* 0x0000000b0d0f7219 */ /* 0x190fe40000001200 */
[----:B------:R-:W-:-:S03]  /*4ab0*/  SHF.R.U32.HI R5, RZ, R11, R0 ;  /* 0x0000000bff057219 */ /* 0x000fc60000011600 */
[----:B------:R-:W-:Y:S02]  /*4ac0*/  IMAD.MOV.U32 R4, RZ, RZ, R15 ;  /* 0x000000ffff047224 */ /* 0x000fe400078e000f */
[----:B------:R-:W4:Y:S01]  /*4ad0*/  LDC R28, c[0x0][0x638] ;  /* 0x00018e00ff1c7b82 */ /* 0x000f220000000800 */
[----:B0-----:R-:W-:-:S07]  /*4ae0*/  IMAD R25, R9, R7, R12 ;  /* 0x0000000709197224 */ /* 0x001fce00078e020c */
[----:B------:R-:W0:Y:S08]  /*4af0*/  LDC R29, c[0x0][0x610] ;  /* 0x00018400ff1d7b82 */ /* 0x000e300000000800 */
[----:B------:R-:W0:Y:S01]  /*4b00*/  LDC R30, c[0x0][0x600] ;  /* 0x00018000ff1e7b82 */ /* 0x000e220000000800 */
[----:B-123--:R-:W-:Y:S05]  /*4b10*/  @!P0 BRA `(.L_x_97) ;  /* 0x0000000000288947 */ /* 0x00efea0003800000 */
[----:B------:R-:W1:Y:S02]  /*4b20*/  LDC R0, c[0x0][0x64c] ;  /* 0x00019300ff007b82 */ /* 0x000e640000000800 */
[----:B-1----:R-:W-:-:S05]  /*4b30*/  IADD3 R3, P0, R15, R0, RZ ;  /* 0x000000000f037210 */ /* 0x002fca0007f1e0ff */
        /* <DEDUP_REMOVED lines=8> */
.L_x_97:
[----:B------:R-:W-:Y:S01]  /*4bc0*/  ISETP.NE.AND P0, PT, R2, 0x1, PT ;  /* 0x000000010200780c */ /* 0x000fe20003f05270 */
[----:B------:R-:W-:Y:S01]  /*4bd0*/  IMAD.MOV R14, RZ, RZ, -R14 ;  /* 0x000000ffff0e7224 */ /* 0x000fe200078e0a0e */
[----:B------:R-:W-:Y:S02]  /*4be0*/  SHF.R.U64 R3, R4, R24, R5 ;  /* 0x0000001804037219 */ /* 0x000fe40000001205 */
[----:B------:R-:W-:Y:S02]  /*4bf0*/  LOP3.LUT R0, R13, R66, RZ, 0xc0, !PT ;  /* 0x000000420d007212 */ /* 0x000fe400078ec0ff */
[----:B------:R-:W-:Y:S01]  /*4c00*/  LOP3.LUT R10, R10, R65, RZ, 0xc0, !PT ;  /* 0x000000410a0a7212 */ /* 0x000fe200078ec0ff */
[----:B------:R-:W-:Y:S02]  /*4c10*/  IMAD.MOV R4, RZ, RZ, -R3 ;  /* 0x000000ffff047224 */ /* 0x000fe400078e0a03 */
[----:B------:R-:W-:Y:S02]  /*4c20*/  IMAD R0, R61, R3, R0 ;  /* 0x000000033d007224 */ /* 0x000fe400078e0200 */
[----:B----4-:R-:W-:-:S02]  /*4c30*/  IMAD R3, R4, R28, R15 ;  /* 0x0000001c04037224 */ /* 0x010fc400078e020f */
[----:B------:R-:W-:Y:S02]  /*4c40*/  @P0 IMAD R25, R21, R14, R20 ;  /* 0x0000000e15190224 */ /* 0x000fe400078e0214 */
[----:B0-----:R-:W-:Y:S02]  /*4c50*/  IMAD R5, R3, R30, R10 ;  /* 0x0000001e03057224 */ /* 0x001fe400078e020a */
[----:B------:R-:W-:Y:S02]  /*4c60*/  IMAD R0, R0, R29, R25 ;  /* 0x0000001d00007224 */ /* 0x000fe400078e0219 */
[----:B------:R-:W-:-:S03]  /*4c70*/  IMAD.MOV.U32 R4, RZ, RZ, 0x1 ;  /* 0x00000001ff047424 */ /* 0x000fc600078e00ff */
[----:B------:R-:W-:Y:S02]  /*4c80*/  SEL R70, R5, R0, !P0 ;  /* 0x0000000005467207 */ /* 0x000fe40004000000 */
[----:B------:R-:W-:Y:S02]  /*4c90*/  PRMT R3, R4, 0x7610, R3 ;  /* 0x0000761004037816 */ /* 0x000fe40000000003 */
[----:B------:R-:W-:-:S07]  /*4ca0*/  SEL R0, R0, R5, !P0 ;  /* 0x0000000500007207 */ /* 0x000fce0004000000 */
.L_x_95:
[----:B------:R-:W-:Y:S01]  /*4cb0*/  UIADD3 UR42, UR43, UR42, URZ ;  /* 0x0000002a2b2a7290 */ /* 0x000fe2000fffe03f */
[----:B------:R-:W-:Y:S01]  /*4cc0*/  LOP3.LUT P0, RZ, R3, 0xff, RZ, 0xc0, !PT ;  /* 0x000000ff03ff7812 */ /* 0x000fe2000780c0ff */
[----:B------:R-:W-:Y:S02]  /*4cd0*/  IMAD.MOV.U32 R71, RZ, RZ, R0 ;  /* 0x000000ffff477224 */ /* 0x000fe400078e0000 */
[----:B------:R-:W-:Y:S02]  /*4ce0*/  USHF.R.U32.HI UR4, URZ, 0x2, UR42 ;  /* 0x000000023f047899 */ /* 0x000fe4000801162a */
[----:B------:R-:W-:Y:S02]  /*4cf0*/  UISETP.GT.U32.AND UP1, UPT, UR42, 0x3, UPT ;  /* 0x000000032a00788c */ /* 0x000fe4000bf24070 */
[----:B------:R-:W-:Y:S02]  /*4d00*/  ULOP3.LUT UR4, UR4, 0x1, URZ, 0xc0, !UPT ;  /* 0x0000000104047892 */ /* 0x000fe4000f8ec03f */
[----:B------:R-:W-:-:S02]  /*4d10*/  UISETP.LT.U32.AND UP1, UPT, UR43, 0x4, UP1 ;  /* 0x000000042b00788c */ /* 0x000fc40008f21070 */
[----:B------:R-:W-:Y:S02]  /*4d20*/  UISETP.NE.U32.AND UP0, UPT, UR4, 0x1, UPT ;  /* 0x000000010400788c */ /* 0x000fe4000bf05070 */
[----:B------:R-:W-:Y:S02]  /*4d30*/  USEL UR5, URZ, 0x1, !UP1 ;  /* 0x000000013f057887 */ /* 0x000fe4000c800000 */
[----:B------:R-:W-:Y:S02]  /*4d40*/  UISETP.GT.U32.AND UP0, UPT, UR43, 0x3, !UP0 ;  /* 0x000000032b00788c */ /* 0x000fe4000c704070 */
[----:B------:R-:W-:Y:S02]  /*4d50*/  ULOP3.LUT UR42, UR42, 0x3, URZ, 0xc0, !UPT ;  /* 0x000000032a2a7892 */ /* 0x000fe4000f8ec03f */
[----:B------:R-:W-:-:S04]  /*4d60*/  USEL UR4, URZ, 0x1, !UP0 ;  /* 0x000000013f047887 */ /* 0x000fc8000c000000 */
[----:B------:R-:W-:Y:S01]  /*4d70*/  ULOP3.LUT UR40, UR4, UR40, UR5, 0x96, !UPT ;  /* 0x0000002804287292 */ /* 0x000fe2000f8e9605 */
[----:B------:R-:W-:Y:S11]  /*4d80*/  @P0 BRA `(.L_x_98) ;  /* 0xffffffc400bc0947 */ /* 0x000ff6000383ffff */
[----:B------:R-:W-:Y:S05]  /*4d90*/  EXIT ;  /* 0x000000000000794d */ /* 0x000fea0003800000 */
.L_x_7:
        /* <DEDUP_REMOVED lines=26> */
.L_x_100:
[----:B------:R-:W0:Y:S01]  /*4f40*/  LDC.64 R28, c[0x0][0x640] ;  /* 0x00019000ff1c7b82 */ /* 0x000e220000000a00 */
[-CC-:B------:R-:W-:Y:S01]  /*4f50*/  SHF.R.U64 R22, R14, R6.reuse, R15.reuse ;  /* 0x000000060e167219 */ /* 0x180fe2000000120f */
[----:B------:R-:W-:Y:S01]  /*4f60*/  IMAD.MOV.U32 R30, RZ, RZ, 0x1 ;  /* 0x00000001ff1e7424 */ /* 0x000fe200078e00ff */
[----:B------:R-:W-:Y:S02]  /*4f70*/  SHF.R.U32.HI R6, RZ, R6, R15 ;  /* 0x00000006ff067219 */ /* 0x000fe4000001160f */
[----:B------:R-:W-:-:S03]  /*4f80*/  IADD3 R13, P0, RZ, -R22, RZ ;  /* 0x80000016ff0d7210 */ /* 0x000fc60007f1e0ff */
[----:B------:R-:W1:Y:S02]  /*4f90*/  LDC R12, c[0x0][0x618] ;  /* 0x00018600ff0c7b82 */ /* 0x000e640000000800 */
[----:B------:R-:W-:-:S04]  /*4fa0*/  IMAD.X R11, RZ, RZ, ~R6, P0 ;  /* 0x000000ffff0b7224 */ /* 0x000fc800000e0e06 */
[-C--:B------:R-:W-:Y:S02]  /*4fb0*/  IMAD R6, R11, R24.reuse, RZ ;  /* 0x000000180b067224 */ /* 0x080fe400078e02ff */
[----:B------:R-:W2:Y:S01]  /*4fc0*/  LDC R14, c[0x0][0x608] ;  /* 0x00018200ff0e7b82 */ /* 0x000ea20000000800 */
[----:B------:R-:W-:-:S04]  /*4fd0*/  IMAD.WIDE.U32 R10, R13, R24, R16 ;  /* 0x000000180d0a7225 */ /* 0x000fc800078e0010 */
[----:B------:R-:W-:-:S03]  /*4fe0*/  IMAD R13, R13, R25, R6 ;  /* 0x000000190d0d7224 */ /* 0x000fc600078e0206 */
[----:B------:R-:W3:Y:S01]  /*4ff0*/  LDC R27, c[0x0][0x658] ;  /* 0x00019600ff1b7b82 */ /* 0x000ee20000000800 */
[----:B------:R-:W-:Y:S01]  /*5000*/  IMAD.IADD R11, R11, 0x1, R13 ;  /* 0x000000010b0b7824 */ /* 0x000fe200078e020d */
[----:B0-----:R-:W-:-:S04]  /*5010*/  ISETP.NE.U32.AND P0, PT, R28, RZ, PT ;  /* 0x000000ff1c00720c */ /* 0x001fc80003f05070 */
[----:B------:R-:W-:Y:S02]  /*5020*/  ISETP.NE.AND.EX P0, PT, R29, RZ, PT, P0 ;  /* 0x000000ff1d00720c */ /* 0x000fe40003f05300 */
[----:B------:R-:W0:Y:S01]  /*5030*/  LDC R20, c[0x0][0x600] ;  /* 0x00018000ff147b82 */ /* 0x000e220000000800 */
[-CC-:B-1----:R-:W-:Y:S01]  /*5040*/  SHF.R.U64 R8, R10, R12.reuse, R11.reuse ;  /* 0x0000000c0a087219 */ /* 0x182fe2000000120b */
[----:B------:R-:W-:Y:S01]  /*5050*/  IMAD.MOV.U32 R10, RZ, RZ, -0x1 ;  /* 0xffffffffff0a7424 */ /* 0x000fe200078e00ff */
[----:B------:R-:W-:-:S05]  /*5060*/  SHF.R.U32.HI R11, RZ, R12, R11 ;  /* 0x0000000cff0b7219 */ /* 0x000fca000001160b */
[----:B------:R-:W1:Y:S01]  /*5070*/  LDC R24, c[0x0][0x648] ;  /* 0x00019200ff187b82 */ /* 0x000e620000000800 */
[-CC-:B--2---:R-:W-:Y:S02]  /*5080*/  SHF.R.U64 R21, R8, R14.reuse, R11.reuse ;  /* 0x0000000e08157219 */ /* 0x184fe4000000120b */
[----:B------:R-:W-:-:S05]  /*5090*/  SHF.R.U32.HI R6, RZ, R14, R11 ;  /* 0x0000000eff067219 */ /* 0x000fca000001160b */
[----:B------:R-:W2:Y:S01]  /*50a0*/  LDC R26, c[0x0][0x638] ;  /* 0x00018e00ff1a7b82 */ /* 0x000ea20000000800 */
[-C--:B---3--:R-:W-:Y:S02]  /*50b0*/  SHF.L.U32 R10, R10, R27.reuse, RZ ;  /* 0x0000001b0a0a7219 */ /* 0x088fe400000006ff */
[-CC-:B------:R-:W-:Y:S02]  /*50c0*/  SHF.R.U64 R25, R21, R27.reuse, R6.reuse ;  /* 0x0000001b15197219 */ /* 0x180fe40000001206 */
[----:B------:R-:W-:Y:S02]  /*50d0*/  LOP3.LUT R32, RZ, R10, RZ, 0x33, !PT ;  /* 0x0000000aff207212 */ /* 0x000fe400078e33ff */
[----:B------:R-:W-:Y:S01]  /*50e0*/  SHF.R.U32.HI R11, RZ, R27, R6 ;  /* 0x0000001bff0b7219 */ /* 0x000fe20000011606 */
[----:B------:R-:W3:Y:S01]  /*50f0*/  LDC R31, c[0x0][0x610] ;  /* 0x00018400ff1f7b82 */ /* 0x000ee20000000800 */
[----:B------:R-:W-:Y:S01]  /*5100*/  IMAD.MOV.U32 R10, RZ, RZ, R25 ;  /* 0x000000ffff0a7224 */ /* 0x000fe200078e0019 */
[----:B------:R-:W-:Y:S06]  /*5110*/  @!P0 BRA `(.L_x_101) ;  /* 0x0000000000288947 */ /* 0x000fec0003800000 */
        /* <DEDUP_REMOVED lines=10> */
.L_x_101:
[----:B------:R-:W-:Y:S02]  /*51c0*/  ISETP.NE.AND P0, PT, R2, 0x1, PT ;  /* 0x000000010200780c */ /* 0x000fe40003f05270 */
[----:B-1----:R-:W-:Y:S01]  /*51d0*/  SHF.R.U64 R6, R10, R24, R11 ;  /* 0x000000180a067219 */ /* 0x002fe2000000120b */
[----:B0-----:R-:W-:Y:S01]  /*51e0*/  VIADD R11, R20, 0xffffffff ;  /* 0xffffffff140b7836 */ /* 0x001fe20000000000 */
[----:B------:R-:W-:Y:S02]  /*51f0*/  SHF.L.U32 R30, R30, R27, RZ ;  /* 0x0000001b1e1e7219 */ /* 0x000fe400000006ff */
[----:B------:R-:W-:Y:S01]  /*5200*/  LOP3.LUT R5, R21, R32, RZ, 0xc0, !PT ;  /* 0x0000002015057212 */ /* 0x000fe200078ec0ff */
[----:B------:R-:W-:-:S04]  /*5210*/  IMAD.MOV R10, RZ, RZ, -R6 ;  /* 0x000000ffff0a7224 */ /* 0x000fc800078e0a06 */
[----:B------:R-:W-:Y:S01]  /*5220*/  IMAD R6, R30, R6, R5 ;  /* 0x000000061e067224 */ /* 0x000fe200078e0205 */
[----:B------:R-:W-:Y:S01]  /*5230*/  LOP3.LUT R5, R8, R11, RZ, 0xc0, !PT ;  /* 0x0000000b08057212 */ /* 0x000fe200078ec0ff */
[----:B------:R-:W-:Y:S02]  /*5240*/  @P0 IMAD R7, R9, R23, R4 ;  /* 0x0000001709070224 */ /* 0x000fe400078e0204 */
[----:B--2---:R-:W-:Y:S02]  /*5250*/  IMAD R4, R10, R26, R25 ;  /* 0x0000001a0a047224 */ /* 0x004fe400078e0219 */
[----:B---3--:R-:W-:Y:S02]  /*5260*/  IMAD R7, R6, R31, R7 ;  /* 0x0000001f06077224 */ /* 0x008fe400078e0207 */
[----:B------:R-:W-:Y:S02]  /*5270*/  IMAD R4, R4, R20, R5 ;  /* 0x0000001404047224 */ /* 0x000fe400078e0205 */
[----:B------:R-:W-:-:S02]  /*5280*/  IMAD.MOV.U32 R8, RZ, RZ, 0x1 ;  /* 0x00000001ff087424 */ /* 0x000fc400078e00ff */
[----:B------:R-:W-:Y:S01]  /*5290*/  IMAD.MOV.U32 R6, RZ, RZ, R22 ;  /* 0x000000ffff067224 */ /* 0x000fe200078e0016 */
[----:B------:R-:W-:Y:S02]  /*52a0*/  SEL R20, R4, R7, !P0 ;  /* 0x0000000704147207 */ /* 0x000fe40004000000 */
[----:B------:R-:W-:-:S07]  /*52b0*/  SEL R21, R7, R4, !P0 ;  /* 0x0000000407157207 */ /* 0x000fce0004000000 */
.L_x_99:
[----:B------:R-:W-:-:S08]  /*52c0*/  NOP ;  /* 0x0000000000007918 */ /* 0x000fd00000000000 */
[----:B------:R-:W0:-:S00]  /*52d0*/  USETMAXREG.DEALLOC.CTAPOOL 0x28 ;  /* 0x00000028000079c8 */ /* 0x000e0000080e0500 */
[----:B0-----:R-:W-:-:S13]  /*52e0*/  ISETP.NE.AND P0, PT, R3, RZ, PT ;  /* 0x000000ff0300720c */ /* 0x001fda0003f05270 */
[----:B------:R-:W-:Y:S05]  /*52f0*/  @P0 EXIT ;  /* 0x000000000000094d */ /* 0x000fea0003800000 */
[----:B------:R-:W-:Y:S01]  /*5300*/  LOP3.LUT P0, RZ, R8, 0xff, RZ, 0xc0, !PT ;  /* 0x000000ff08ff7812 */ /* 0x000fe2000780c0ff */
[----:B------:R-:W-:Y:S02]  /*5310*/  IMAD.MOV.U32 R3, RZ, RZ, 0x1 ;  /* 0x00000001ff037424 */ /* 0x000fe400078e00ff */
[----:B------:R-:W-:-:S10]  /*5320*/  IMAD.MOV.U32 R8, RZ, RZ, RZ ;  /* 0x000000ffff087224 */ /* 0x000fd400078e00ff */
[----:B------:R-:W-:Y:S05]  /*5330*/  @!P0 BRA `(.L_x_102) ;  /* 0x0000000c005c8947 */ /* 0x000fea0003800000 */
[----:B------:R-:W0:Y:S01]  /*5340*/  LDC R3, c[0x0][0x28c] ;  /* 0x0000a300ff037b82 */ /* 0x000e220000000800 */
[----:B------:R-:W1:Y:S01]  /*5350*/  S2R R12, SR_CgaCtaId ;  /* 0x00000000000c7919 */ /* 0x000e620000008800 */
[----:B------:R-:W-:Y:S01]  /*5360*/  ULDC UR5, c[0x0][0x658] ;  /* 0x0001960000057ab9 */ /* 0x000fe20000000800 */
[----:B------:R-:W-:Y:S01]  /*5370*/  UMOV UR6, 0xffffffff ;  /* 0xffffffff00067882 */ /* 0x000fe20000000000 */
[----:B------:R-:W-:Y:S01]  /*5380*/  BSSY B0, `(.L_x_102) ;  /* 0x00000d2000007945 */ /* 0x000fe20003800000 */
[----:B------:R-:W-:Y:S01]  /*5390*/  USHF.L.U32 UR6, UR6, UR5, URZ ;  /* 0x0000000506067299 */ /* 0x000fe2000800063f */
[----:B------:R-:W-:Y:S01]  /*53a0*/  IMAD.MOV.U32 R10, RZ, RZ, 0x1 ;  /* 0x00000001ff0a7424 */ /* 0x000fe200078e00ff */
[----:B------:R-:W-:Y:S01]  /*53b0*/  LOP3.LUT R19, R18, 0x2, RZ, 0xfc, !PT ;  /* 0x0000000212137812 */ /* 0x000fe200078efcff */
[----:B------:R-:W-:Y:S01]  /*53c0*/  IMAD.MOV.U32 R8, RZ, RZ, RZ ;  /* 0x000000ffff087224 */ /* 0x000fe200078e00ff */
[----:B------:R-:W-:Y:S01]  /*53d0*/  ULDC UR4, c[0x0][0x600] ;  /* 0x0001800000047ab9 */ /* 0x000fe20000000800 */
[----:B------:R-:W-:Y:S01]  /*53e0*/  UMOV UR7, 0x1 ;  /* 0x0000000100077882 */ /* 0x000fe20000000000 */
[----:B------:R-:W-:-:S02]  /*53f0*/  UIADD3 UR4, UR4, -0x1, URZ ;  /* 0xffffffff04047890 */ /* 0x000fc4000fffe03f */
[----:B------:R-:W-:Y:S02]  /*5400*/  USHF.L.U32 UR5, UR7, UR5, URZ ;  /* 0x0000000507057299 */ /* 0x000fe4000800063f */
[----:B------:R-:W-:Y:S01]  /*5410*/  ULOP3.LUT UR6, URZ, UR6, URZ, 0x33, !UPT ;  /* 0x000000063f067292 */ /* 0x000fe2000f8e333f */
[----:B------:R-:W-:Y:S01]  /*5420*/  ULDC.64 UR30, c[0x0][0x198] ;  /* 0x00006600001e7ab9 */ /* 0x000fe20000000a00 */
[----:B0-----:R-:W-:-:S05]  /*5430*/  VIADD R3, R3, 0x7f ;  /* 0x0000007f03037836 */ /* 0x001fca0000000000 */
[----:B------:R-:W-:-:S04]  /*5440*/  SHF.R.S32.HI R4, RZ, 0x1f, R3 ;  /* 0x0000001fff047819 */ /* 0x000fc80000011403 */
[----:B------:R-:W-:Y:S01]  /*5450*/  LEA.HI R4, R4, R3, RZ, 0x7 ;  /* 0x0000000304047211 */ /* 0x000fe200078f38ff */
[C---:B-1----:R-:W-:Y:S02]  /*5460*/  IMAD.SHL.U32 R11, R12.reuse, 0x8, RZ ;  /* 0x000000080c0b7824 */ /* 0x042fe400078e00ff */
[----:B------:R-:W-:Y:S01]  /*5470*/  IMAD.SHL.U32 R12, R12, 0x200, RZ ;  /* 0x000002000c0c7824 */ /* 0x000fe200078e00ff */
[----:B------:R-:W-:Y:S01]  /*5480*/  SHF.R.S32.HI R9, RZ, 0x7, R4 ;  /* 0x00000007ff097819 */ /* 0x000fe20000011404 */
[----:B------:R-:W-:Y:S01]  /*5490*/  IMAD.MOV.U32 R3, RZ, RZ, 0x1 ;  /* 0x00000001ff037424 */ /* 0x000fe200078e00ff */
[----:B------:R-:W-:Y:S02]  /*54a0*/  LOP3.LUT R11, R11, 0x38, RZ, 0xc0, !PT ;  /* 0x000000380b0b7812 */ /* 0x000fe400078ec0ff */
[----:B------:R-:W-:Y:S01]  /*54b0*/  LOP3.LUT R12, R12, 0xe00, RZ, 0xc0, !PT ;  /* 0x00000e000c0c7812 */ /* 0x000fe200078ec0ff */
[----:B------:R-:W-:-:S07]  /*54c0*/  VIADD R13, R9, 0x1 ;  /* 0x00000001090d7836 */ /* 0x000fce0000000000 */
.L_x_113:
[----:B------:R-:W-:-:S03]  /*54d0*/  UMOV UR7, 0xffffffff ;  /* 0xffffffff00077882 */ /* 0x000fc60000000000 */
[----:B------:R-:W-:Y:S05]  /*54e0*/  BRA.DIV UR7, `(.L_x_103) ;  /* 0x0000000e07d87947 */ /* 0x000fea000b800000 */
[----:B------:R-:W-:-:S13]  /*54f0*/  ELECT P6, URZ, PT ;  /* 0x00000000003f782f */ /* 0x000fda00038c0000 */
.L_x_124:
[----:B------:R-:W0:Y:S01]  /*5500*/  LDC R4, c[0x0][0x28c] ;  /* 0x0000a300ff047b82 */ /* 0x000e220000000800 */
[----:B------:R-:W-:Y:S01]  /*5510*/  BSSY B1, `(.L_x_104) ;  /* 0x0000044000017945 */ /* 0x000fe20003800000 */
[----:B0-----:R-:W-:-:S13]  /*5520*/  ISETP.LT.OR P6, PT, R4, 0x1, !P6 ;  /* 0x000000010400780c */ /* 0x001fda00077c1670 */
[----:B------:R-:W-:Y:S05]  /*5530*/  @P6 BRA `(.L_x_105) ;  /* 0x0000000400046947 */ /* 0x000fea0003800000 */
[----:B------:R-:W-:Y:S02]  /*5540*/  IMAD R20, R20, 0x40, R11 ;  /* 0x0000004014147824 */ /* 0x000fe400078e020b */
[----:B------:R-:W-:Y:S02]  /*5550*/  IMAD.SHL.U32 R21, R21, 0x80, RZ ;  /* 0x0000008015157824 */ /* 0x000fe400078e00ff */
[----:B------:R-:W-:Y:S02]  /*5560*/  IMAD.MOV.U32 R24, RZ, RZ, RZ ;  /* 0x000000ffff187224 */ /* 0x000fe400078e00ff */
[----:B------:R-:W-:Y:S02]  /*5570*/  IMAD.MOV.U32 R4, RZ, RZ, R13 ;  /* 0x000000ffff047224 */ /* 0x000fe400078e000d */
[----:B------:R-:W-:Y:S02]  /*5580*/  IMAD.MOV.U32 R5, RZ, RZ, R3 ;  /* 0x000000ffff057224 */ /* 0x000fe400078e0003 */
[----:B------:R-:W-:-:S07]  /*5590*/  IMAD.MOV.U32 R7, RZ, RZ, R8 ;  /* 0x000000ffff077224 */ /* 0x000fce00078e0008 */
.L_x_108:
[----:B------:R-:W0:Y:S01]  /*55a0*/  S2R R15, SR_CgaCtaId ;  /* 0x00000000000f7919 */ /* 0x000e220000008800 */
[----:B------:R-:W-:Y:S02]  /*55b0*/  MOV R14, 0x400 ;  /* 0x00000400000e7802 */ /* 0x000fe40000000f00 */
[----:B------:R-:W-:Y:S02]  /*55c0*/  ISETP.NE.AND P1, PT, R0, RZ, PT ;  /* 0x000000ff0000720c */ /* 0x000fe40003f25270 */
[----:B0-----:R-:W-:Y:S02]  /*55d0*/  LEA R22, R15, R14, 0x18 ;  /* 0x0000000e0f167211 */ /* 0x001fe400078ec0ff */
[----:B------:R-:W-:-:S09]  /*55e0*/  SHF.L.U32 R14, R5, 0x1f, RZ ;  /* 0x0000001f050e7819 */ /* 0x000fd200000006ff */
[----:B------:R-:W0:Y:S01]  /*55f0*/  @!P1 LDC R15, c[0x0][0x500] ;  /* 0x00014000ff0f9b82 */ /* 0x000e220000000800 */
[----:B------:R-:W-:-:S04]  /*5600*/  IMAD R23, R7, 0x8, R22 ;  /* 0x0000000807177824 */ /* 0x000fc800078e0216 */
[----:B------:R-:W1:Y:S02]  /*5610*/  SYNCS.PHASECHK.TRANS64.TRYWAIT P0, [R23+URZ+0x20], R14 ;  /* 0x0000200e170075a7 */ /* 0x000e64000800017f */
[----:B-1----:R-:W-:Y:S05]  /*5620*/  @!P0 BRA `(.L_x_106) ;  /* 0x0000000c00a88947 */ /* 0x002fea0003800000 */
.L_x_125:
[----:B-1----:R-:W-:Y:S01]  /*5630*/  PRMT R14, R19, 0x9910, RZ ;  /* 0x00009910130e7816 */ /* 0x002fe200000000ff */
[----:B0-----:R0:W-:Y:S03]  /*5640*/  @!P1 SYNCS.ARRIVE.TRANS64 RZ, [R23+URZ], R15 ;  /* 0x0000000f17ff99a7 */ /* 0x0011e6000800003f */
[----:B------:R-:W-:-:S13]  /*5650*/  ISETP.NE.AND P0, PT, R14, 0x2, PT ;  /* 0x000000020e00780c */ /* 0x000fda0003f05270 */
[----:B0-----:R-:W-:Y:S05]  /*5660*/  @P0 BRA `(.L_x_107) ;  /* 0x0000000000040947 */ /* 0x001fea0003800000 */
[----:B------:R-:W-:Y:S01]  /*5670*/  BPT.TRAP 0x1 ;  /* 0x000000040000795c */ /* 0x000fe20000300000 */
.L_x_107:
[----:B------:R-:W-:Y:S01]  /*5680*/  IMAD R14, R7, 0x8000, R22 ;  /* 0x00008000070e7824 */ /* 0x000fe200078e0216 */
[----:B------:R-:W-:Y:S01]  /*5690*/  R2UR UR34, R24 ;  /* 0x00000000182272ca */ /* 0x000fe200000e0000 */
[----:B------:R-:W-:Y:S01]  /*56a0*/  VIADD R4, R4, 0xffffffff ;  /* 0xffffffff04047836 */ /* 0x000fe20000000000 */
[----:B------:R-:W-:Y:S01]  /*56b0*/  R2UR UR33, R23 ;  /* 0x00000000172172ca */ /* 0x000fe200000e0000 */
[----:B------:R-:W-:Y:S01]  /*56c0*/  UIADD3 UR14, UP0, UR30, 0xf0, URZ ;  /* 0x000000f01e0e7890 */ /* 0x000fe2000ff1e03f */
[----:B------:R-:W-:Y:S01]  /*56d0*/  R2UR UR24, R14 ;  /* 0x000000000e1872ca */ /* 0x000fe200000e0000 */
[----:B------:R-:W-:Y:S01]  /*56e0*/  IMAD R14, R7, 0x2000, R12 ;  /* 0x00002000070e7824 */ /* 0x000fe200078e020c */
[----:B------:R-:W-:Y:S01]  /*56f0*/  R2UR UR36, R6 ;  /* 0x00000000062472ca */ /* 0x000fe200000e0000 */
[----:B------:R-:W-:Y:S01]  /*5700*/  UIADD3 UR42, UP1, UR30, 0x1f0, URZ ;  /* 0x000001f01e2a7890 */ /* 0x000fe2000ff3e03f */
[----:B------:R-:W-:Y:S01]  /*5710*/  R2UR UR35, R21 ;  /* 0x00000000152372ca */ /* 0x000fe200000e0000 */
[----:B------:R-:W-:Y:S01]  /*5720*/  IMAD R14, R14, 0x2, R22 ;  /* 0x000000020e0e7824 */ /* 0x000fe200078e0216 */
[----:B------:R-:W-:Y:S01]  /*5730*/  R2UR UR19, R20 ;  /* 0x00000000141372ca */ /* 0x000fe200000e0000 */
[----:B------:R-:W-:Y:S01]  /*5740*/  UIADD3.X UR15, URZ, UR31, URZ, UP0, !UPT ;  /* 0x0000001f3f0f7290 */ /* 0x000fe200087fe43f */
[----:B------:R-:W-:Y:S01]  /*5750*/  ISETP.GT.AND P1, PT, R4, 0x1, PT ;  /* 0x000000010400780c */ /* 0x000fe20003f24270 */
[----:B------:R-:W-:Y:S01]  /*5760*/  UIADD3 UR26, UR34, 0x40, URZ ;  /* 0x00000040221a7890 */ /* 0x000fe2000fffe03f */
[----:B------:R-:W-:Y:S01]  /*5770*/  R2UR UR8, R14 ;  /* 0x000000000e0872ca */ /* 0x000fe200000e0000 */
[----:B------:R-:W-:Y:S01]  /*5780*/  UIADD3.X UR43, URZ, UR31, URZ, UP1, !UPT ;  /* 0x0000001f3f2b7290 */ /* 0x000fe20008ffe43f */
[----:B------:R-:W-:Y:S01]  /*5790*/  VIADD R7, R7, 0x1 ;  /* 0x0000000107077836 */ /* 0x000fe20000000000 */
[----:B------:R-:W-:Y:S01]  /*57a0*/  UIADD3 UR32, UR24, 0x100, URZ ;  /* 0x0000010018207890 */ /* 0x000fe2000fffe03f */
[----:B------:R-:W-:Y:S01]  /*57b0*/  VIADD R24, R24, 0x80 ;  /* 0x0000008018187836 */ /* 0x000fe20000000000 */
[----:B------:R-:W-:Y:S01]  /*57c0*/  UIADD3 UR24, UR24, 0x4100, URZ ;  /* 0x0000410018187890 */ /* 0x000fe2000fffe03f */
[----:B------:R-:W-:Y:S01]  /*57d0*/  UMOV UR22, 0x0 ;  /* 0x0000000000167882 */ /* 0x000fe20000000000 */
[----:B------:R-:W-:Y:S01]  /*57e0*/  UMOV UR23, 0x10000000 ;  /* 0x1000000000177882 */ /* 0x000fe20000000000 */
[----:B------:R-:W-:Y:S01]  /*57f0*/  ISETP.NE.AND P0, PT, R7, 0x4, PT ;  /* 0x000000040700780c */ /* 0x000fe20003f05270 */
[----:B------:R-:W-:Y:S01]  /*5800*/  UMOV UR25, UR33 ;  /* 0x0000002100197c82 */ /* 0x000fe20008000000 */
[----:B------:R-:W-:Y:S01]  /*5810*/  UMOV UR28, UR36 ;  /* 0x00000024001c7c82 */ /* 0x000fe20008000000 */
[----:B------:R-:W-:-:S02]  /*5820*/  UMOV UR27, UR35 ;  /* 0x00000023001b7c82 */ /* 0x000fc40008000000 */
[----:B------:R-:W-:Y:S01]  /*5830*/  UIADD3 UR16, UR8, 0x20100, URZ ;  /* 0x0002010008107890 */ /* 0x000fe2000fffe03f */
[----:B------:R0:W-:Y:S01]  /*5840*/  UTMALDG.3D [UR32], [UR14], desc[UR22] ;  /* 0x000016200e0075b4 */ /* 0x0001e20008011000 */
[----:B------:R-:W-:Y:S01]  /*5850*/  UIADD3 UR8, UR8, 0x22100, URZ ;  /* 0x0002210008087890 */ /* 0x000fe2000fffe03f */
[----:B------:R-:W-:Y:S01]  /*5860*/  SEL R14, RZ, 0x1, P0 ;  /* 0x00000001ff0e7807 */ /* 0x000fe20000000000 */
[----:B------:R-:W-:Y:S01]  /*5870*/  UMOV UR7, 0xff0000 ;  /* 0x00ff000000077882 */ /* 0x000fe20000000000 */
[----:B------:R-:W-:Y:S01]  /*5880*/  UMOV UR17, UR33 ;  /* 0x0000002100117c82 */ /* 0x000fe20008000000 */
[----:B------:R-:W-:Y:S01]  /*5890*/  UMOV UR18, UR34 ;  /* 0x0000002200127c82 */ /* 0x000fe20008000000 */
[----:B------:R-:W-:Y:S01]  /*58a0*/  UMOV UR20, UR36 ;  /* 0x0000002400147c82 */ /* 0x000fe20008000000 */
[----:B------:R-:W-:Y:S01]  /*58b0*/  UMOV UR9, UR33 ;  /* 0x0000002100097c82 */ /* 0x000fe20008000000 */
[----:B------:R-:W-:Y:S01]  /*58c0*/  UMOV UR11, UR19 ;  /* 0x00000013000b7c82 */ /* 0x000fe20008000000 */
[----:B------:R-:W-:Y:S01]  /*58d0*/  UMOV UR12, UR36 ;  /* 0x00000024000c7c82 */ /* 0x000fe20008000000 */
[----:B------:R0:W-:Y:S01]  /*58e0*/  UTMALDG.3D [UR24], [UR14], desc[UR22] ;  /* 0x000016180e0075b4 */ /* 0x0001e20008011000 */
[----:B------:R-:W-:Y:S01]  /*58f0*/  UMOV UR10, UR26 ;  /* 0x0000001a000a7c82 */ /* 0x000fe20008000000 */
[----:B------:R-:W-:-:S02]  /*5900*/  LOP3.LUT R5, R5, R14, RZ, 0x3c, !PT ;  /* 0x0000000e05057212 */ /* 0x000fc400078e3cff */
[----:B------:R-:W-:Y:S01]  /*5910*/  SEL R7, R7, RZ, P0 ;  /* 0x000000ff07077207 */ /* 0x000fe20000000000 */
[----:B------:R0:W-:Y:S01]  /*5920*/  UTMALDG.3D.MULTICAST [UR16], [UR42], UR7, desc[UR22] ;  /* 0x000016102a0073b4 */ /* 0x0001e20008011807 */
[----:B------:R0:W-:Y:S02]  /*5930*/  UTMALDG.3D.MULTICAST [UR8], [UR42], UR7, desc[UR22] ;  /* 0x000016082a0073b4 */ /* 0x0001e40008011807 */
[----:B0-----:R-:W-:Y:S05]  /*5940*/  @P1 BRA `(.L_x_108) ;  /* 0xfffffffc00141947 */ /* 0x001fea000383ffff */
.L_x_105:
[----:B------:R-:W-:Y:S05]  /*5950*/  BSYNC B1 ;  /* 0x0000000000017941 */ /* 0x000fea0003800000 */
.L_x_104:
[----:B------:R-:W-:Y:S01]  /*5960*/  LOP3.LUT P1, RZ, R10, 0xff, RZ, 0xc0, !PT ;  /* 0x000000ff0aff7812 */ /* 0x000fe2000782c0ff */
[----:B------:R-:W-:Y:S01]  /*5970*/  IMAD.IADD R8, R9, 0x1, R8 ;  /* 0x0000000109087824 */ /* 0x000fe200078e0208 */
[----:B------:R-:W-:Y:S01]  /*5980*/  IADD3 R16, P2, R16, UR38, RZ ;  /* 0x0000002610107c10 */ /* 0x000fe2000ff5e0ff */
[----:B------:R-:W-:Y:S01]  /*5990*/  ULDC.64 UR8, c[0x0][0x650] ;  /* 0x0001940000087ab9 */ /* 0x000fe20000000a00 */
[----:B------:R-:W-:Y:S01]  /*59a0*/  BSSY B1, `(.L_x_109) ;  /* 0x000006d000017945 */ /* 0x000fe20003800000 */
[----:B------:R-:W-:Y:S01]  /*59b0*/  IMAD.MOV.U32 R21, RZ, RZ, -0x1 ;  /* 0xffffffffff157424 */ /* 0x000fe200078e00ff */
[----:B------:R-:W-:Y:S01]  /*59c0*/  SHF.R.U32.HI R4, RZ, 0x2, R8 ;  /* 0x00000002ff047819 */ /* 0x000fe20000011608 */
[----:B------:R-:W-:Y:S01]  /*59d0*/  IMAD.MOV.U32 R20, RZ, RZ, -0x1 ;  /* 0xffffffffff147424 */ /* 0x000fe200078e00ff */
[----:B------:R-:W-:Y:S02]  /*59e0*/  ISETP.GT.U32.AND P0, PT, R8, 0x3, PT ;  /* 0x000000030800780c */ /* 0x000fe40003f04070 */
[----:B------:R-:W-:-:S02]  /*59f0*/  LOP3.LUT R4, R4, 0x1, RZ, 0xc0, !PT ;  /* 0x0000000104047812 */ /* 0x000fc400078ec0ff */
[----:B------:R-:W-:Y:S01]  /*5a00*/  ISETP.LT.U32.AND P0, PT, R9, 0x4, P0 ;  /* 0x000000040900780c */ /* 0x000fe20000701070 */
[----:B------:R-:W0:Y:S01]  /*5a10*/  @P1 S2R R6, SR_CgaCtaId ;  /* 0x0000000000061919 */ /* 0x000e220000008800 */
[----:B------:R-:W-:Y:S02]  /*5a20*/  @P1 MOV R5, 0x400 ;  /* 0x0000040000051802 */ /* 0x000fe40000000f00 */
[----:B------:R-:W-:Y:S02]  /*5a30*/  IADD3.X R17, R17, UR41, RZ, P2, !PT ;  /* 0x0000002911117c10 */ /* 0x000fe400097fe4ff */
[----:B------:R-:W-:Y:S02]  /*5a40*/  ISETP.GE.U32.AND P2, PT, R16, UR8, PT ;  /* 0x0000000810007c0c */ /* 0x000fe4000bf46070 */
[----:B------:R-:W-:Y:S02]  /*5a50*/  LOP3.LUT R8, R8, 0x3, RZ, 0xc0, !PT ;  /* 0x0000000308087812 */ /* 0x000fe400078ec0ff */
[----:B------:R-:W-:-:S02]  /*5a60*/  PRMT R10, RZ, 0x7610, R10 ;  /* 0x00007610ff0a7816 */ /* 0x000fc4000000000a */
[----:B0-----:R-:W-:Y:S01]  /*5a70*/  @P1 LEA R5, R6, R5, 0x18 ;  /* 0x0000000506051211 */ /* 0x001fe200078ec0ff */
[----:B------:R-:W-:-:S03]  /*5a80*/  IMAD.MOV.U32 R6, RZ, RZ, -0x1 ;  /* 0xffffffffff067424 */ /* 0x000fc600078e00ff */
[----:B------:R0:W-:Y:S01]  /*5a90*/  @P1 SYNCS.ARRIVE.TRANS64.A1T0 RZ, [R5+URZ+0x58], RZ ;  /* 0x000058ff05ff19a7 */ /* 0x0001e2000810003f */
[----:B------:R-:W-:Y:S02]  /*5aa0*/  ISETP.NE.U32.AND P1, PT, R4, 0x1, PT ;  /* 0x000000010400780c */ /* 0x000fe40003f25070 */
[----:B------:R-:W-:Y:S02]  /*5ab0*/  SEL R4, RZ, 0x1, !P0 ;  /* 0x00000001ff047807 */ /* 0x000fe40004000000 */
[----:B------:R-:W-:Y:S02]  /*5ac0*/  ISETP.GE.U32.AND.EX P0, PT, R17, UR9, PT, P2 ;  /* 0x0000000911007c0c */ /* 0x000fe4000bf06120 */
[----:B------:R-:W-:-:S04]  /*5ad0*/  ISETP.GT.U32.AND P1, PT, R9, 0x3, !P1 ;  /* 0x000000030900780c */ /* 0x000fc80004f24070 */
[----:B0-----:R-:W-:-:S04]  /*5ae0*/  SEL R5, RZ, 0x1, !P1 ;  /* 0x00000001ff057807 */ /* 0x001fc80004800000 */
[--C-:B------:R-:W-:Y:S02]  /*5af0*/  LOP3.LUT R3, R5, R3, R4.reuse, 0x96, !PT ;  /* 0x0000000305037212 */ /* 0x100fe400078e9604 */
[----:B------:R-:W-:Y:S01]  /*5b00*/  PRMT R4, RZ, 0x7610, R4 ;  /* 0x00007610ff047816 */ /* 0x000fe20000000004 */
[----:B------:R-:W-:Y:S06]  /*5b10*/  @P0 BRA `(.L_x_110) ;  /* 0x0000000400540947 */ /* 0x000fec0003800000 */
[----:B------:R-:W0:Y:S01]  /*5b20*/  S2R R15, SR_CTAID.X ;  /* 0x00000000000f7919 */ /* 0x000e220000002500 */
[----:B------:R-:W-:Y:S01]  /*5b30*/  ULDC.64 UR8, c[0x0][0x628] ;  /* 0x00018a0000087ab9 */ /* 0x000fe20000000a00 */
[----:B------:R-:W-:Y:S01]  /*5b40*/  ULDC UR10, c[0x0][0x630] ;  /* 0x00018c00000a7ab9 */ /* 0x000fe20000000800 */
[----:B------:R-:W-:Y:S01]  /*5b50*/  ISETP.NE.U32.AND P0, PT, RZ, UR8, PT ;  /* 0x00000008ff007c0c */ /* 0x000fe2000bf05070 */
[----:B------:R-:W1:Y:S01]  /*5b60*/  S2R R20, SR_CTAID.Y ;  /* 0x0000000000147919 */ /* 0x000e620000002600 */
[----:B------:R-:W-:Y:S01]  /*5b70*/  ULDC UR11, c[0x0][0x150] ;  /* 0x00005400000b7ab9 */ /* 0x000fe20000000800 */
[----:B------:R-:W-:Y:S01]  /*5b80*/  IMAD.MOV.U32 R4, RZ, RZ, R16 ;  /* 0x000000ffff047224 */ /* 0x000fe200078e0010 */
[----:B------:R-:W-:Y:S01]  /*5b90*/  ISETP.NE.AND.EX P0, PT, RZ, UR9, PT, P0 ;  /* 0x00000009ff007c0c */ /* 0x000fe2000bf05300 */
[----:B------:R-:W-:Y:S01]  /*5ba0*/  IMAD.MOV.U32 R5, RZ, RZ, R17 ;  /* 0x000000ffff057224 */ /* 0x000fe200078e0011 */
[----:B0-----:R-:W-:-:S11]  /*5bb0*/  I2FP.F32.U32 R22, R15 ;  /* 0x0000000f00167245 */ /* 0x001fd60000201000 */
[----:B------:R-:W-:Y:S05]  /*5bc0*/  @!P0 BRA `(.L_x_111) ;  /* 0x0000000000288947 */ /* 0x000fea0003800000 */
[----:B------:R-:W-:Y:S02]  /*5bd0*/  ULDC UR7, c[0x0][0x634] ;  /* 0x00018d0000077ab9 */ /* 0x000fe40000000800 */
[----:B------:R-:W-:-:S05]  /*5be0*/  IADD3 R5, P0, R16, UR7, RZ ;  /* 0x0000000710057c10 */ /* 0x000fca000ff1e0ff */
[----:B------:R-:W-:-:S04]  /*5bf0*/  IMAD.X R21, RZ, RZ, R17, P0 ;  /* 0x000000ffff157224 */ /* 0x000fc800000e0611 */
[----:B------:R-:W-:-:S04]  /*5c00*/  IMAD.WIDE.U32 R6, R21, UR8, RZ ;  /* 0x0000000815067c25 */ /* 0x000fc8000f8e00ff */
[----:B------:R-:W-:-:S04]  /*5c10*/  IMAD.WIDE.U32 R6, P0, R5, UR9, R6 ;  /* 0x0000000905067c25 */ /* 0x000fc8000f800006 */
[----:B------:R-:W-:-:S04]  /*5c20*/  IMAD.WIDE.U32 R4, R5, UR8, RZ ;  /* 0x0000000805047c25 */ /* 0x000fc8000f8e00ff */
[----:B------:R-:W-:Y:S01]  /*5c30*/  IMAD.MOV.U32 R4, RZ, RZ, R7 ;  /* 0x000000ffff047224 */ /* 0x000fe200078e0007 */
[----:B------:R-:W-:Y:S01]  /*5c40*/  IADD3 RZ, P1, R5, R6, RZ ;  /* 0x0000000605ff7210 */ /* 0x000fe20007f3e0ff */
[----:B------:R-:W-:-:S04]  /*5c50*/  IMAD.X R5, RZ, RZ, RZ, P0 ;  /* 0x000000ffff057224 */ /* 0x000fc800000e06ff */
[----:B------:R-:W-:-:S08]  /*5c60*/  IMAD.WIDE.U32.X R4, R21, UR9, R4, P1 ;  /* 0x0000000915047c25 */ /* 0x000fd000088e0404 */
.L_x_111:
[--C-:B------:R-:W-:Y:S01]  /*5c70*/  SHF.R.U64 R14, R4, UR10, R5.reuse ;  /* 0x0000000a040e7c19 */ /* 0x100fe20008001205 */
[----:B------:R-:W-:Y:S01]  /*5c80*/  FMUL R22, R22, UR11 ;  /* 0x0000000b16167c20 */ /* 0x000fe20008400000 */
[----:B------:R-:W-:Y:S01]  /*5c90*/  SHF.R.U32.HI R4, RZ, UR10, R5 ;  /* 0x0000000aff047c19 */ /* 0x000fe20008011605 */
[----:B------:R-:W0:Y:S01]  /*5ca0*/  LDC R6, c[0x0][0x144] ;  /* 0x00005100ff067b82 */ /* 0x000e220000000800 */
[----:B------:R-:W-:Y:S01]  /*5cb0*/  IADD3 R5, P0, RZ, -R14, RZ ;  /* 0x8000000eff057210 */ /* 0x000fe20007f1e0ff */
[----:B------:R-:W-:Y:S01]  /*5cc0*/  ULDC UR7, c[0x0][0x154] ;  /* 0x0000550000077ab9 */ /* 0x000fe20000000800 */
[----:B-1----:R-:W-:Y:S01]  /*5cd0*/  I2FP.F32.U32 R7, R20 ;  /* 0x0000001400077245 */ /* 0x002fe20000201000 */
[----:B------:R-:W1:Y:S01]  /*5ce0*/  F2I.U32.TRUNC.NTZ R22, R22 ;  /* 0x0000001600167305 */ /* 0x000e62000020f000 */
[----:B------:R-:W-:Y:S01]  /*5cf0*/  ULDC.64 UR8, c[0x0][0x620] ;  /* 0x0001880000087ab9 */ /* 0x000fe20000000a00 */
[----:B------:R-:W-:Y:S01]  /*5d00*/  IMAD.X R4, RZ, RZ, ~R4, P0 ;  /* 0x000000ffff047224 */ /* 0x000fe200000e0e04 */
[----:B------:R-:W-:Y:S01]  /*5d10*/  ISETP.NE.AND P2, PT, R2, 0x1, PT ;  /* 0x000000010200780c */ /* 0x000fe20003f45270 */
[----:B------:R-:W-:Y:S01]  /*5d20*/  FMUL R23, R7, UR7 ;  /* 0x0000000707177c20 */ /* 0x000fe20008400000 */
[----:B------:R-:W2:Y:S01]  /*5d30*/  LDC R25, c[0x0][0x148] ;  /* 0x00005200ff197b82 */ /* 0x000ea20000000800 */
[----:B------:R-:W-:Y:S01]  /*5d40*/  IMAD R4, R4, UR8, RZ ;  /* 0x0000000804047c24 */ /* 0x000fe2000f8e02ff */
[----:B------:R-:W-:-:S03]  /*5d50*/  ULDC UR7, c[0x0][0x618] ;  /* 0x0001860000077ab9 */ /* 0x000fc60000000800 */
[----:B------:R-:W3:Y:S01]  /*5d60*/  F2I.U32.TRUNC.NTZ R23, R23 ;  /* 0x0000001700177305 */ /* 0x000ee2000020f000 */
[C---:B------:R-:W-:Y:S02]  /*5d70*/  IMAD R7, R5.reuse, UR9, R4 ;  /* 0x0000000905077c24 */ /* 0x040fe4000f8e0204 */
[----:B------:R-:W-:Y:S01]  /*5d80*/  IMAD.WIDE.U32 R4, R5, UR8, R16 ;  /* 0x0000000805047c25 */ /* 0x000fe2000f8e0010 */
[----:B------:R-:W-:Y:S02]  /*5d90*/  ULDC.64 UR8, c[0x0][0x640] ;  /* 0x0001900000087ab9 */ /* 0x000fe40000000a00 */
[----:B------:R-:W-:Y:S01]  /*5da0*/  ISETP.NE.U32.AND P0, PT, RZ, UR8, PT ;  /* 0x00000008ff007c0c */ /* 0x000fe2000bf05070 */
[----:B------:R-:W-:Y:S02]  /*5db0*/  IMAD.IADD R5, R5, 0x1, R7 ;  /* 0x0000000105057824 */ /* 0x000fe400078e0207 */
[----:B-1----:R-:W-:Y:S01]  /*5dc0*/  IMAD.MOV R22, RZ, RZ, -R22 ;  /* 0x000000ffff167224 */ /* 0x002fe200078e0a16 */
[----:B------:R-:W-:-:S02]  /*5dd0*/  ISETP.NE.AND.EX P0, PT, RZ, UR9, PT, P0 ;  /* 0x00000009ff007c0c */ /* 0x000fc4000bf05300 */
[----:B------:R-:W-:Y:S01]  /*5de0*/  SHF.R.U64 R21, R4, UR7, R5 ;  /* 0x0000000704157c19 */ /* 0x000fe20008001205 */
[----:B0-----:R-:W-:Y:S01]  /*5df0*/  IMAD R15, R6, R22, R15 ;  /* 0x00000016060f7224 */ /* 0x001fe200078e020f */
[----:B------:R-:W-:Y:S01]  /*5e00*/  SHF.R.U32.HI R4, RZ, UR7, R5 ;  /* 0x00000007ff047c19 */ /* 0x000fe20008011605 */
[----:B------:R-:W-:Y:S01]  /*5e10*/  ULDC UR7, c[0x0][0x608] ;  /* 0x0001820000077ab9 */ /* 0x000fe20000000800 */
[----:B---3--:R-:W-:Y:S02]  /*5e20*/  IMAD.MOV R6, RZ, RZ, -R23 ;  /* 0x000000ffff067224 */ /* 0x008fe400078e0a17 */
[--C-:B------:R-:W-:Y:S02]  /*5e30*/  SHF.R.U64 R22, R21, UR7, R4.reuse ;  /* 0x0000000715167c19 */ /* 0x100fe40008001204 */
[----:B------:R-:W-:Y:S01]  /*5e40*/  SHF.R.U32.HI R5, RZ, UR7, R4 ;  /* 0x00000007ff057c19 */ /* 0x000fe20008011604 */
[----:B------:R-:W-:Y:S01]  /*5e50*/  ULDC UR7, c[0x0][0x658] ;  /* 0x0001960000077ab9 */ /* 0x000fe20000000800 */
[----:B--2---:R-:W-:-:S02]  /*5e60*/  @P2 IMAD R15, R25, R6, R20 ;  /* 0x00000006190f2224 */ /* 0x004fc400078e0214 */
[--C-:B------:R-:W-:Y:S02]  /*5e70*/  SHF.R.U64 R20, R22, UR7, R5.reuse ;  /* 0x0000000716147c19 */ /* 0x100fe40008001205 */
[----:B------:R-:W-:-:S03]  /*5e80*/  SHF.R.U32.HI R23, RZ, UR7, R5 ;  /* 0x00000007ff177c19 */ /* 0x000fc60008011605 */
[----:B------:R-:W-:Y:S02]  /*5e90*/  IMAD.MOV.U32 R6, RZ, RZ, R20 ;  /* 0x000000ffff067224 */ /* 0x000fe400078e0014 */
[----:B------:R-:W-:Y:S01]  /*5ea0*/  IMAD.MOV.U32 R5, RZ, RZ, R23 ;  /* 0x000000ffff057224 */ /* 0x000fe200078e0017 */
[----:B------:R-:W-:Y:S06]  /*5eb0*/  @!P0 BRA `(.L_x_112) ;  /* 0x00000000002c8947 */ /* 0x000fec0003800000 */
        /* <DEDUP_REMOVED lines=9> */
[----:B------:R-:W-:-:S04]  /*5f50*/  IMAD.WIDE.U32.X R4, R23, UR9, R4, P1 ;  /* 0x0000000917047c25 */ /* 0x000fc800088e0404 */
[----:B------:R-:W-:-:S07]  /*5f60*/  IMAD.MOV.U32 R6, RZ, RZ, R4 ;  /* 0x000000ffff067224 */ /* 0x000fce00078e0004 */
.L_x_112:
[----:B------:R-:W-:Y:S01]  /*5f70*/  ULDC UR7, c[0x0][0x648] ;  /* 0x0001920000077ab9 */ /* 0x000fe20000000800 */
[----:B------:R-:W-:Y:S01]  /*5f80*/  LOP3.LUT R4, R22, UR6, RZ, 0xc0, !PT ;  /* 0x0000000616047c12 */ /* 0x000fe2000f8ec0ff */
[----:B------:R-:W-:Y:S01]  /*5f90*/  ULDC UR8, c[0x0][0x610] ;  /* 0x0001840000087ab9 */ /* 0x000fe20000000800 */
[----:B------:R-:W-:Y:S01]  /*5fa0*/  SHF.R.U64 R5, R6, UR7, R5 ;  /* 0x0000000706057c19 */ /* 0x000fe20008001205 */
[----:B------:R-:W-:Y:S01]  /*5fb0*/  ULDC UR7, c[0x0][0x638] ;  /* 0x00018e0000077ab9 */ /* 0x000fe20000000800 */
[----:B------:R-:W-:-:S03]  /*5fc0*/  LOP3.LUT R21, R21, UR4, RZ, 0xc0, !PT ;  /* 0x0000000415157c12 */ /* 0x000fc6000f8ec0ff */
[----:B------:R-:W-:Y:S02]  /*5fd0*/  IMAD.MOV R7, RZ, RZ, -R5 ;  /* 0x000000ffff077224 */ /* 0x000fe400078e0a05 */
[----:B------:R-:W-:Y:S02]  /*5fe0*/  IMAD R4, R5, UR5, R4 ;  /* 0x0000000505047c24 */ /* 0x000fe4000f8e0204 */
[----:B------:R-:W-:Y:S01]  /*5ff0*/  IMAD R20, R7, UR7, R20 ;  /* 0x0000000707147c24 */ /* 0x000fe2000f8e0214 */
[----:B------:R-:W-:Y:S01]  /*6000*/  ULDC UR7, c[0x0][0x600] ;  /* 0x0001800000077ab9 */ /* 0x000fe20000000800 */
[----:B------:R-:W-:Y:S02]  /*6010*/  IMAD R15, R4, UR8, R15 ;  /* 0x00000008040f7c24 */ /* 0x000fe4000f8e020f */
[----:B------:R-:W-:Y:S02]  /*6020*/  IMAD R6, R20, UR7, R21 ;  /* 0x0000000714067c24 */ /* 0x000fe4000f8e0215 */
[----:B------:R-:W-:-:S03]  /*6030*/  IMAD.MOV.U32 R4, RZ, RZ, 0x1 ;  /* 0x00000001ff047424 */ /* 0x000fc600078e00ff */
[----:B------:R-:W-:Y:S02]  /*6040*/  SEL R20, R6, R15, !P2 ;  /* 0x0000000f06147207 */ /* 0x000fe40005000000 */
[----:B------:R-:W-:Y:S01]  /*6050*/  SEL R21, R15, R6, !P2 ;  /* 0x000000060f157207 */ /* 0x000fe20005000000 */
[----:B------:R-:W-:-:S07]  /*6060*/  IMAD.MOV.U32 R6, RZ, RZ, R14 ;  /* 0x000000ffff067224 */ /* 0x000fce00078e000e */
.L_x_110:
[----:B------:R-:W-:Y:S05]  /*6070*/  BSYNC B1 ;  /* 0x0000000000017941 */ /* 0x000fea0003800000 */
.L_x_109:
[----:B------:R-:W-:-:S13]  /*6080*/  LOP3.LUT P0, RZ, R4, 0xff, RZ, 0xc0, !PT ;  /* 0x000000ff04ff7812 */ /* 0x000fda000780c0ff */
[----:B------:R-:W-:Y:S05]  /*6090*/  @P0 BRA `(.L_x_113) ;  /* 0xfffffff4000c0947 */ /* 0x000fea000383ffff */
[----:B------:R-:W-:Y:S05]  /*60a0*/  BSYNC B0 ;  /* 0x0000000000007941 */ /* 0x000fea0003800000 */
.L_x_102:
[----:B------:R-:W-:-:S03]  /*60b0*/  UMOV UR7, 0xffffffff ;  /* 0xffffffff00077882 */ /* 0x000fc60000000000 */
[----:B------:R-:W-:Y:S05]  /*60c0*/  BRA.DIV UR7, `(.L_x_114) ;  /* 0x0000000607147947 */ /* 0x000fea000b800000 */
[----:B------:R-:W-:-:S13]  /*60d0*/  ELECT P6, URZ, PT ;  /* 0x00000000003f782f */ /* 0x000fda00038c0000 */
.L_x_128:
[----:B------:R-:W-:Y:S04]  /*60e0*/  BSSY B0, `(.L_x_115) ;  /* 0x000002b000007945 */ /* 0x000fe80003800000 */
[----:B------:R-:W-:Y:S05]  /*60f0*/  @!P6 BRA `(.L_x_116) ;  /* 0x0000000000a4e947 */ /* 0x000fea0003800000 */
[----:B------:R-:W-:-:S04]  /*6100*/  LOP3.LUT R18, R18, 0x2, RZ, 0xfc, !PT ;  /* 0x0000000212127812 */ /* 0x000fc800078efcff */
[----:B------:R-:W-:-:S13]  /*6110*/  ISETP.NE.AND P0, PT, R18, 0x3, PT ;  /* 0x000000031200780c */ /* 0x000fda0003f05270 */
[----:B------:R-:W-:Y:S05]  /*6120*/  @!P0 BRA `(.L_x_117) ;  /* 0x0000000000048947 */ /* 0x000fea0003800000 */
[----:B------:R-:W-:Y:S01]  /*6130*/  BPT.TRAP 0x1 ;  /* 0x000000040000795c */ /* 0x000fe20000300000 */
.L_x_117:
[----:B------:R-:W0:Y:S01]  /*6140*/  S2R R5, SR_CgaCtaId ;  /* 0x0000000000057919 */ /* 0x000e220000008800 */
[----:B------:R-:W-:Y:S02]  /*6150*/  MOV R0, 0x400 ;  /* 0x0000040000007802 */ /* 0x000fe40000000f00 */
[----:B------:R-:W-:Y:S02]  /*6160*/  SHF.L.U32 R2, R3, 0x1f, RZ ;  /* 0x0000001f03027819 */ /* 0x000fe400000006ff */
[----:B0-----:R-:W-:-:S05]  /*6170*/  LEA R5, R5, R0, 0x18 ;  /* 0x0000000005057211 */ /* 0x001fca00078ec0ff */
[----:B------:R-:W-:-:S04]  /*6180*/  VIADD R5, R5, 0x20 ;  /* 0x0000002005057836 */ /* 0x000fc80000000000 */
[C---:B------:R-:W-:Y:S02]  /*6190*/  IMAD R7, R8.reuse, 0x8, R5 ;  /* 0x0000000808077824 */ /* 0x040fe400078e0205 */
[----:B------:R-:W-:Y:S02]  /*61a0*/  VIADD R8, R8, 0x1 ;  /* 0x0000000108087836 */ /* 0x000fe40000000000 */
[----:B------:R-:W0:Y:S03]  /*61b0*/  SYNCS.PHASECHK.TRANS64.TRYWAIT P0, [R7+URZ], R2 ;  /* 0x00000002070075a7 */ /* 0x000e26000800017f */
[----:B------:R-:W-:-:S04]  /*61c0*/  ISETP.NE.AND P1, PT, R8, 0x4, PT ;  /* 0x000000040800780c */ /* 0x000fc80003f25270 */
[----:B------:R-:W-:Y:S02]  /*61d0*/  SEL R0, RZ, 0x1, P1 ;  /* 0x00000001ff007807 */ /* 0x000fe40000800000 */
[----:B------:R-:W-:Y:S02]  /*61e0*/  SEL R8, R8, RZ, P1 ;  /* 0x000000ff08087207 */ /* 0x000fe40000800000 */
[----:B------:R-:W-:-:S03]  /*61f0*/  LOP3.LUT R9, R3, R0, RZ, 0x3c, !PT ;  /* 0x0000000003097212 */ /* 0x000fc600078e3cff */
[----:B------:R-:W-:Y:S01]  /*6200*/  IMAD R6, R8, 0x8, R5 ;  /* 0x0000000808067824 */ /* 0x000fe200078e0205 */
[----:B------:R-:W-:Y:S01]  /*6210*/  SHF.L.U32 R3, R9, 0x1f, RZ ;  /* 0x0000001f09037819 */ /* 0x000fe200000006ff */
[----:B0-----:R-:W-:Y:S06]  /*6220*/  @!P0 BRA `(.L_x_118) ;  /* 0x0000000000dc8947 */ /* 0x001fec0003800000 */
.L_x_129:
[----:B------:R-:W1:Y:S01]  /*6230*/  SYNCS.PHASECHK.TRANS64.TRYWAIT P0, [R6+URZ], R3 ;  /* 0x00000003060075a7 */ /* 0x000e62000800017f */
[----:B------:R-:W-:-:S05]  /*6240*/  VIADD R0, R8, 0x1 ;  /* 0x0000000108007836 */ /* 0x000fca0000000000 */
[----:B------:R-:W-:-:S04]  /*6250*/  ISETP.NE.AND P1, PT, R0, 0x4, PT ;  /* 0x000000040000780c */ /* 0x000fc80003f25270 */
[----:B0-----:R-:W-:Y:S02]  /*6260*/  SEL R2, RZ, 0x1, P1 ;  /* 0x00000001ff027807 */ /* 0x001fe40000800000 */
[----:B------:R-:W-:Y:S02]  /*6270*/  SEL R0, R0, RZ, P1 ;  /* 0x000000ff00007207 */ /* 0x000fe40000800000 */
[----:B------:R-:W-:-:S03]  /*6280*/  LOP3.LUT R9, R9, R2, RZ, 0x3c, !PT ;  /* 0x0000000209097212 */ /* 0x000fc600078e3cff */
[----:B------:R-:W-:Y:S01]  /*6290*/  IMAD R7, R0, 0x8, R5 ;  /* 0x0000000800077824 */ /* 0x000fe200078e0205 */
[----:B------:R-:W-:Y:S01]  /*62a0*/  SHF.L.U32 R4, R9, 0x1f, RZ ;  /* 0x0000001f09047819 */ /* 0x000fe200000006ff */
[----:B-1----:R-:W-:Y:S06]  /*62b0*/  @!P0 BRA `(.L_x_119) ;  /* 0x0000000000cc8947 */ /* 0x002fec0003800000 */
.L_x_130:
[----:B------:R-:W1:Y:S01]  /*62c0*/  SYNCS.PHASECHK.TRANS64.TRYWAIT P0, [R7+URZ], R4 ;  /* 0x00000004070075a7 */ /* 0x000e62000800017f */
[----:B------:R-:W-:-:S05]  /*62d0*/  VIADD R0, R0, 0x1 ;  /* 0x0000000100007836 */ /* 0x000fca0000000000 */
[----:B------:R-:W-:-:S04]  /*62e0*/  ISETP.NE.AND P1, PT, R0, 0x4, PT ;  /* 0x000000040000780c */ /* 0x000fc80003f25270 */
[----:B------:R-:W-:Y:S02]  /*62f0*/  SEL R2, RZ, 0x1, P1 ;  /* 0x00000001ff027807 */ /* 0x000fe40000800000 */
[----:B------:R-:W-:Y:S02]  /*6300*/  SEL R0, R0, RZ, P1 ;  /* 0x000000ff00007207 */ /* 0x000fe40000800000 */
[----:B------:R-:W-:Y:S01]  /*6310*/  LOP3.LUT R2, R9, R2, RZ, 0x3c, !PT ;  /* 0x0000000209027212 */ /* 0x000fe200078e3cff */
[----:B-1----:R-:W-:Y:S06]  /*6320*/  @!P0 BRA `(.L_x_120) ;  /* 0x0000000000c48947 */ /* 0x002fec0003800000 */
.L_x_131:
[----:B------:R-:W-:Y:S01]  /*6330*/  IMAD R5, R0, 0x8, R5 ;  /* 0x0000000800057824 */ /* 0x000fe200078e0205 */
[----:B------:R-:W-:-:S07]  /*6340*/  SHF.L.U32 R0, R2, 0x1f, RZ ;  /* 0x0000001f02007819 */ /* 0x000fce00000006ff */
.L_x_121:
[----:B--2---:R2:W3:Y:S02]  /*6350*/  SYNCS.PHASECHK.TRANS64.TRYWAIT P0, [R5+URZ], R0 ;  /* 0x00000000050075a7 */ /* 0x0044e4000800017f */
[----:B---3--:R-:W-:Y:S05]  /*6360*/  @!P0 NANOSLEEP.SYNCS 0x989680 ;  /* 0x009896800000895d */ /* 0x008fea0003900000 */
[----:B------:R-:W3:Y:S02]  /*6370*/  @!P0 SYNCS.PHASECHK.TRANS64 P0, [R5+URZ], R0 ;  /* 0x00000000050085a7 */ /* 0x000ee4000800007f */
[----:B---3--:R-:W-:Y:S05]  /*6380*/  @!P0 BRA `(.L_x_121) ;  /* 0xfffffffc00f08947 */ /* 0x008fea000383ffff */
.L_x_116:
[----:B------:R-:W-:Y:S05]  /*6390*/  BSYNC B0 ;  /* 0x0000000000007941 */ /* 0x000fea0003800000 */
.L_x_115:
[----:B------:R-:W-:Y:S05]  /*63a0*/  EXIT ;  /* 0x000000000000794d */ /* 0x000fea0003800000 */
.L_x_21:
[----:B-1----:R1:W2:Y:S02]  /*63b0*/  SYNCS.PHASECHK.TRANS64.TRYWAIT P1, [R3+URZ], R0 ;  /* 0x00000000030075a7 */ /* 0x0022a4000802017f */
[----:B--2---:R-:W-:Y:S05]  /*63c0*/  @!P1 NANOSLEEP.SYNCS 0x989680 ;  /* 0x009896800000995d */ /* 0x004fea0003900000 */
[----:B------:R-:W2:Y:S02]  /*63d0*/  @!P1 SYNCS.PHASECHK.TRANS64 P1, [R3+URZ], R0 ;  /* 0x00000000030095a7 */ /* 0x000ea4000802007f */
[----:B--2---:R-:W-:Y:S05]  /*63e0*/  @!P1 BRA `(.L_x_21) ;  /* 0xfffffffc00f09947 */ /* 0x004fea000383ffff */
[----:B------:R-:W-:Y:S05]  /*63f0*/  BRA `(.L_x_20) ;  /* 0xffffffb000ec7947 */ /* 0x000fea000383ffff */
.L_x_26:
[----:B-1----:R1:W2:Y:S02]  /*6400*/  SYNCS.PHASECHK.TRANS64.TRYWAIT P1, [R5+URZ], R4 ;  /* 0x00000004050075a7 */ /* 0x0022a4000802017f */
[----:B--2---:R-:W-:Y:S05]  /*6410*/  @!P1 NANOSLEEP.SYNCS 0x989680 ;  /* 0x009896800000995d */ /* 0x004fea0003900000 */
[----:B------:R-:W2:Y:S02]  /*6420*/  @!P1 SYNCS.PHASECHK.TRANS64 P1, [R5+URZ], R4 ;  /* 0x00000004050095a7 */ /* 0x000ea4000802007f */
[----:B--2---:R-:W-:Y:S05]  /*6430*/  @!P1 BRA `(.L_x_26) ;  /* 0xfffffffc00f09947 */ /* 0x004fea000383ffff */
[----:B------:R-:W-:Y:S05]  /*6440*/  BRA `(.L_x_25) ;  /* 0xffffffb800387947 */ /* 0x000fea000383ffff */
.L_x_103:
[----:B------:R-:W-:Y:S01]  /*6450*/  BSSY B1, `(.L_x_122) ;  /* 0x0000006000017945 */ /* 0x000fe20003800000 */
[----:B------:R-:W-:-:S07]  /*6460*/  IMAD.MOV.U32 R15, RZ, RZ, -0x1 ;  /* 0xffffffffff0f7424 */ /* 0x000fce00078e00ff */
[----:B------:R-:W-:Y:S05]  /*6470*/  WARPSYNC.COLLECTIVE R15, `(.L_x_123) ;  /* 0x000000000f0c7348 */ /* 0x000fea0003c00000 */
[----:B------:R-:W-:Y:S02]  /*6480*/  ELECT P6, UR62, PT ;  /* 0x00000000003e782f */ /* 0x000fe400038c0000 */
[----:B------:R-:W-:Y:S01]  /*6490*/  MOV R14, UR62 ;  /* 0x0000003e000e7c02 */ /* 0x000fe20008000f00 */
[----:B------:R-:W-:Y:S10]  /*64a0*/  ENDCOLLECTIVE ;  /* 0x000000000000791b */ /* 0x000ff40003800000 */
.L_x_123:
[----:B------:R-:W-:Y:S05]  /*64b0*/  BSYNC B1 ;  /* 0x0000000000017941 */ /* 0x000fea0003800000 */
.L_x_122:
[----:B------:R-:W-:Y:S05]  /*64c0*/  BRA `(.L_x_124) ;  /* 0xfffffff0000c7947 */ /* 0x000fea000383ffff */
.L_x_106:
[----:B-1----:R1:W2:Y:S02]  /*64d0*/  SYNCS.PHASECHK.TRANS64.TRYWAIT P0, [R23+URZ+0x20], R14 ;  /* 0x0000200e170075a7 */ /* 0x0022a4000800017f */
[----:B--2---:R-:W-:Y:S05]  /*64e0*/  @!P0 NANOSLEEP.SYNCS 0x989680 ;  /* 0x009896800000895d */ /* 0x004fea0003900000 */
[----:B------:R-:W2:Y:S02]  /*64f0*/  @!P0 SYNCS.PHASECHK.TRANS64 P0, [R23+URZ+0x20], R14 ;  /* 0x0000200e170085a7 */ /* 0x000ea4000800007f */
[----:B--2---:R-:W-:Y:S05]  /*6500*/  @!P0 BRA `(.L_x_106) ;  /* 0xfffffffc00f08947 */ /* 0x004fea000383ffff */
[----:B------:R-:W-:Y:S05]  /*6510*/  BRA `(.L_x_125) ;  /* 0xfffffff000447947 */ /* 0x000fea000383ffff */
.L_x_114:
[----:B------:R-:W-:Y:S01]  /*6520*/  BSSY B0, `(.L_x_126) ;  /* 0x0000006000007945 */ /* 0x000fe20003800000 */
[----:B------:R-:W-:-:S07]  /*6530*/  IMAD.MOV.U32 R15, RZ, RZ, -0x1 ;  /* 0xffffffffff0f7424 */ /* 0x000fce00078e00ff */
[----:B------:R-:W-:Y:S05]  /*6540*/  WARPSYNC.COLLECTIVE R15, `(.L_x_127) ;  /* 0x000000000f0c7348 */ /* 0x000fea0003c00000 */
[----:B------:R-:W-:Y:S02]  /*6550*/  ELECT P6, UR62, PT ;  /* 0x00000000003e782f */ /* 0x000fe400038c0000 */
[----:B------:R-:W-:Y:S01]  /*6560*/  MOV R14, UR62 ;  /* 0x0000003e000e7c02 */ /* 0x000fe20008000f00 */
[----:B------:R-:W-:Y:S10]  /*6570*/  ENDCOLLECTIVE ;  /* 0x000000000000791b */ /* 0x000ff40003800000 */
.L_x_127:
[----:B------:R-:W-:Y:S05]  /*6580*/  BSYNC B0 ;  /* 0x0000000000007941 */ /* 0x000fea0003800000 */
.L_x_126:
[----:B------:R-:W-:Y:S05]  /*6590*/  BRA `(.L_x_128) ;  /* 0xfffffff800d07947 */ /* 0x000fea000383ffff */
.L_x_118:
[----:B0-----:R0:W1:Y:S02]  /*65a0*/  SYNCS.PHASECHK.TRANS64.TRYWAIT P0, [R7+URZ], R2 ;  /* 0x00000002070075a7 */ /* 0x001064000800017f */
[----:B-1----:R-:W-:Y:S05]  /*65b0*/  @!P0 NANOSLEEP.SYNCS 0x989680 ;  /* 0x009896800000895d */ /* 0x002fea0003900000 */
[----:B------:R-:W1:Y:S02]  /*65c0*/  @!P0 SYNCS.PHASECHK.TRANS64 P0, [R7+URZ], R2 ;  /* 0x00000002070085a7 */ /* 0x000e64000800007f */
[----:B-1----:R-:W-:Y:S05]  /*65d0*/  @!P0 BRA `(.L_x_118) ;  /* 0xfffffffc00f08947 */ /* 0x002fea000383ffff */
[----:B------:R-:W-:Y:S05]  /*65e0*/  BRA `(.L_x_129) ;  /* 0xfffffffc00107947 */ /* 0x000fea000383ffff */
.L_x_119:
[----:B0-----:R0:W1:Y:S02]  /*65f0*/  SYNCS.PHASECHK.TRANS64.TRYWAIT P0, [R6+URZ], R3 ;  /* 0x00000003060075a7 */ /* 0x001064000800017f */
[----:B-1----:R-:W-:Y:S05]  /*6600*/  @!P0 NANOSLEEP.SYNCS 0x989680 ;  /* 0x009896800000895d */ /* 0x002fea0003900000 */
[----:B------:R-:W1:Y:S02]  /*6610*/  @!P0 SYNCS.PHASECHK.TRANS64 P0, [R6+URZ], R3 ;  /* 0x00000003060085a7 */ /* 0x000e64000800007f */
[----:B-1----:R-:W-:Y:S05]  /*6620*/  @!P0 BRA `(.L_x_119) ;  /* 0xfffffffc00f08947 */ /* 0x002fea000383ffff */
[----:B------:R-:W-:Y:S05]  /*6630*/  BRA `(.L_x_130) ;  /* 0xfffffffc00207947 */ /* 0x000fea000383ffff */
.L_x_120:
[----:B-1----:R1:W2:Y:S02]  /*6640*/  SYNCS.PHASECHK.TRANS64.TRYWAIT P0, [R7+URZ], R4 ;  /* 0x00000004070075a7 */ /* 0x0022a4000800017f */
[----:B--2---:R-:W-:Y:S05]  /*6650*/  @!P0 NANOSLEEP.SYNCS 0x989680 ;  /* 0x009896800000895d */ /* 0x004fea0003900000 */
[----:B------:R-:W2:Y:S02]  /*6660*/  @!P0 SYNCS.PHASECHK.TRANS64 P0, [R7+URZ], R4 ;  /* 0x00000004070085a7 */ /* 0x000ea4000800007f */
[----:B--2---:R-:W-:Y:S05]  /*6670*/  @!P0 BRA `(.L_x_120) ;  /* 0xfffffffc00f08947 */ /* 0x004fea000383ffff */
[----:B------:R-:W-:Y:S05]  /*6680*/  BRA `(.L_x_131) ;  /* 0xfffffffc00287947 */ /* 0x000fea000383ffff */
.L_x_132:
[----:B------:R-:W-:-:S00]  /*6690*/  BRA `(.L_x_132) ;  /* 0xfffffffc00fc7947 */ /* 0x000fc0000383ffff */
[----:B------:R-:W-:-:S00]  /*66a0*/  NOP ;  /* 0x0000000000007918 */ /* 0x000fc00000000000 */
        /* <DEDUP_REMOVED lines=13> */
.L_x_133:


//--------------------- .nv.global.init           --------------------------
	.section	.nv.global.init,"aw",@progbits
.nv.global.init:
	.type		$str$22,@object
	.size		$str$22,($str$23 - $str$22)
$str$22:
        /*0000*/ 	.byte	0x6b, 0x5f, 0x74, 0x69, 0x6c, 0x65, 0x5f, 0x63, 0x6f, 0x75, 0x6e, 0x74, 0x20, 0x3e, 0x3d, 0x20
        /*0010*/ 	.byte	0x31, 0x00
	.type		$str$23,@object
	.size		$str$23,(__unnamed_1 - $str$23)
$str$23:
        /*0012*/ 	.byte	0x2f, 0x74, 0x6d, 0x70, 0x2f, 0x63, 0x75, 0x74, 0x6c, 0x61, 0x73, 0x73, 0x5f, 0x73, 0x77, 0x65
        /*0022*/ 	.byte	0x65, 0x70, 0x5f, 0x73, 0x72, 0x63, 0x2f, 0x69, 0x6e, 0x63, 0x6c, 0x75, 0x64, 0x65, 0x2f, 0x63
        /*0032*/ 	.byte	0x75, 0x74, 0x6c, 0x61, 0x73, 0x73, 0x2f, 0x67, 0x65, 0x6d, 0x6d, 0x2f, 0x63, 0x6f, 0x6c, 0x6c
        /*0042*/ 	.byte	0x65, 0x63, 0x74, 0x69, 0x76, 0x65, 0x2f, 0x73, 0x6d, 0x39, 0x30, 0x5f, 0x6d, 0x6d, 0x61, 0x5f
        /*0052*/ 	.byte	0x74, 0x6d, 0x61, 0x5f, 0x67, 0x6d, 0x6d, 0x61, 0x5f, 0x73, 0x73, 0x5f, 0x77, 0x61, 0x72, 0x70
        /*0062*/ 	.byte	0x73, 0x70, 0x65, 0x63, 0x69, 0x61, 0x6c, 0x69, 0x7a, 0x65, 0x64, 0x2e, 0x68, 0x70, 0x70, 0x00
	.type		__unnamed_1,@object
	.size		__unnamed_1,(.L_0 - __unnamed_1)
__unnamed_1:
        /*0072*/ 	.byte	0x76, 0x6f, 0x69, 0x64, 0x20, 0x63, 0x75, 0x74, 0x6c, 0x61, 0x73, 0x73, 0x3a, 0x3a, 0x67, 0x65
        /* <DEDUP_REMOVED lines=180> */
        /*0bc2*/ 	.byte	0x79, 0x5d, 0x00
.L_0:


//--------------------- .nv.shared._ZN7cutlass13device_kernelINS_4gemm6kernel13GemmUniversalIN4cute5tupleIJiiiiEEENS1_10collective13CollectiveMmaINS1_34MainloopSm90TmaGmmaWarpSpecializedILi4ENS5_IJNS4_1CILi8EEENSA_ILi1EEESC_EEENS1_35KernelTmaWarpSpecializedCooperativeEEENS5_IJNSA_ILi128EEENSA_ILi64EEESG_EEENS_6half_tENS5_IJlSC_lEEESJ_SK_NS4_8TiledMMAINS4_8MMA_AtomIJNS4_4SM904GMMA25MMA_64x64x16_F32F16F16_SSILNSO_5MajorE0ELSQ_0ELNSO_7ScaleInE1ELSR_1EEEEEENS4_6LayoutINS5_IJNSA_ILi2EEESC_SC_EEENS5_IJSC_NSA_ILi0EEESX_EEEEENS5_IJNS4_10UnderscoreES10_S10_EEEEENS4_13SM90_TMA_LOADENS4_14ComposedLayoutINS4_7SwizzleILi3ELi4ELi3EEENS4_18smem_ptr_flag_bitsILi16EEENSU_INS5_IJSB_SH_EEENS5_IJSH_SC_EEEEEEEvNS4_8identityENS4_23SM90_TMA_LOAD_MULTICASTES1C_vS1D_EENS_8epilogue10collective6detail29Sm90TmaWarpSpecializedAdapterINS1H_15DefaultEpilogueISJ_SK_SK_NS1G_6thread17LinearCombinationISJ_Li1EffLNS1L_9ScaleType4KindE0ELNS_15FloatRoundStyleE2ESJ_EENS1_15EpilogueDefaultEEEEEvvEEEEvNT_6ParamsE --------------------------
	.section	.nv.shared._ZN7cutlass13device_kernelINS_4gemm6kernel13GemmUniversalIN4cute5tupleIJiiiiEEENS1_10collective13CollectiveMmaINS1_34MainloopSm90TmaGmmaWarpSpecializedILi4ENS5_IJNS4_1CILi8EEENSA_ILi1EEESC_EEENS1_35KernelTmaWarpSpecializedCooperativeEEENS5_IJNSA_ILi128EEENSA_ILi64EEESG_EEENS_6half_tENS5_IJlSC_lEEESJ_SK_NS4_8TiledMMAINS4_8MMA_AtomIJNS4_4SM904GMMA25MMA_64x64x16_F32F16F16_SSILNSO_5MajorE0ELSQ_0ELNSO_7ScaleInE1ELSR_1EEEEEENS4_6LayoutINS5_IJNSA_ILi2EEESC_SC_EEENS5_IJSC_NSA_ILi0EEESX_EEEEENS5_IJNS4_10UnderscoreES10_S10_EEEEENS4_13SM90_TMA_LOADENS4_14ComposedLayoutINS4_7SwizzleILi3ELi4ELi3EEENS4_18smem_ptr_flag_bitsILi16EEENSU_INS5_IJSB_SH_EEENS5_IJSH_SC_EEEEEEEvNS4_8identityENS4_23SM90_TMA_LOAD_MULTICASTES1C_vS1D_EENS_8epilogue10collective6detail29Sm90TmaWarpSpecializedAdapterINS1H_15DefaultEpilogueISJ_SK_SK_NS1G_6thread17LinearCombinationISJ_Li1EffLNS1L_9ScaleType4KindE0ELNS_15FloatRoundStyleE2ESJ_EENS1_15EpilogueDefaultEEEEEvvEEEEvNT_6ParamsE,"aw",@nobits
	.sectionflags	@""
	.align	16
	.zero		1024


//--------------------- .nv.shared.reserved.0     --------------------------
	.section	.nv.shared.reserved.0,"aw",@nobits
	.weak		__nv_reservedSMEM_offset_0_alias
	.size		__nv_reservedSMEM_offset_0_alias, 0, 0
	.other		__nv_reservedSMEM_offset_0_alias,@"STO_CUDA_RESERVED_SHARED STV_DEFAULT"
__nv_reservedSMEM_offset_0_alias:
	.zero		0


//--------------------- .nv.global                --------------------------
	.section	.nv.global,"aw",@nobits
.nv.global:
	.type		_ZN40_INTERNAL_7ddd7e5b_4_k_cu_fcd31481_314134cute1_E,@object
	.size		_ZN40_INTERNAL_7ddd7e5b_4_k_cu_fcd31481_314134cute1_E,(_ZN40_INTERNAL_7ddd7e5b_4_k_cu_fcd31481_314134cuda3std3__45__cpo6cbeginE - _ZN40_INTERNAL_7ddd7e5b_4_k_cu_fcd31481_314134cute1_E)
_ZN40_INTERNAL_7ddd7e5b_4_k_cu_fcd31481_314134cute1_E:
	.zero		1
	.type		_ZN40_INTERNAL_7ddd7e5b_4_k_cu_fcd31481_314134cuda3std3__45__cpo6cbeginE,@object
	.size		_ZN40_INTERNAL_7ddd7e5b_4_k_cu_fcd31481_314134cuda3std3__45__cpo6cbeginE,(_ZN40_INTERNAL_7ddd7e5b_4_k_cu_fcd31481_314134cuda3std3__48in_placeE - _ZN40_INTERNAL_7ddd7e5b_4_k_cu_fcd31481_314134cuda3std3__45__cpo6cbeginE)
_ZN40_INTERNAL_7ddd7e5b_4_k_cu_fcd31481_314134cuda3std3__45__cpo6cbeginE:
	.zero		1
	.type		_ZN40_INTERNAL_7ddd7e5b_4_k_cu_fcd31481_314134cuda3std3__48in_placeE,@object
	.size		_ZN40_INTERNAL_7ddd7e5b_4_k_cu_fcd31481_314134cuda3std3__48in_placeE,(_ZN40_INTERNAL_7ddd7e5b_4_k_cu_fcd31481_314134cuda3std6ranges3__45__cpo9iter_moveE - _ZN40_INTERNAL_7ddd7e5b_4_k_cu_fcd31481_314134cuda3std3__48in_placeE)
_ZN40_INTERNAL_7ddd7e5b_4_k_cu_fcd31481_314134cuda3std3__48in_placeE:
	.zero		1
	.type		_ZN40_INTERNAL_7ddd7e5b_4_k_cu_fcd31481_314134cuda3std6ranges3__45__cpo9iter_moveE,@object
	.size		_ZN40_INTERNAL_7ddd7e5b_4_k_cu_fcd31481_314134cuda3std6ranges3__45__cpo9iter_moveE,(_ZN40_INTERNAL_7ddd7e5b_4_k_cu_fcd31481_314134cuda3std3__45__cpo5beginE - _ZN40_INTERNAL_7ddd7e5b_4_k_cu_fcd31481_314134cuda3std6ranges3__45__cpo9iter_moveE)
_ZN40_INTERNAL_7ddd7e5b_4_k_cu_fcd31481_314134cuda3std6ranges3__45__cpo9iter_moveE:
	.zero		1
	.type		_ZN40_INTERNAL_7ddd7e5b_4_k_cu_fcd31481_314134cuda3std3__45__cpo5beginE,@object
	.size		_ZN40_INTERNAL_7ddd7e5b_4_k_cu_fcd31481_314134cuda3std3__45__cpo5beginE,(_ZN40_INTERNAL_7ddd7e5b_4_k_cu_fcd31481_314134cuda3std3__442_GLOBAL__N__7ddd7e5b_4_k_cu_fcd31481_314136ignoreE - _ZN40_INTERNAL_7ddd7e5b_4_k_cu_fcd31481_314134cuda3std3__45__cpo5beginE)
_ZN40_INTERNAL_7ddd7e5b_4_k_cu_fcd31481_314134cuda3std3__45__cpo5beginE:
	.zero		1
	.type		_ZN40_INTERNAL_7ddd7e5b_4_k_cu_fcd31481_314134cuda3std3__442_GLOBAL__N__7ddd7e5b_4_k_cu_fcd31481_314136ignoreE,@object
	.size		_ZN40_INTERNAL_7ddd7e5b_4_k_cu_fcd31481_314134cuda3std3__442_GLOBAL__N__7ddd7e5b_4_k_cu_fcd31481_314136ignoreE,(_ZN40_INTERNAL_7ddd7e5b_4_k_cu_fcd31481_314134cute7productE - _ZN40_INTERNAL_7ddd7e5b_4_k_cu_fcd31481_314134cuda3std3__442_GLOBAL__N__7ddd7e5b_4_k_cu_fcd31481_314136ignoreE)
_ZN40_INTERNAL_7ddd7e5b_4_k_cu_fcd31481_314134cuda3std3__442_GLOBAL__N__7ddd7e5b_4_k_cu_fcd31481_314136ignoreE:
	.zero		1
	.type		_ZN40_INTERNAL_7ddd7e5b_4_k_cu_fcd31481_314134cute7productE,@object
	.size		_ZN40_INTERNAL_7ddd7e5b_4_k_cu_fcd31481_314134cute7productE,(_ZN40_INTERNAL_7ddd7e5b_4_k_cu_fcd31481_314134cuda3std3__45__cpo3endE - _ZN40_INTERNAL_7ddd7e5b_4_k_cu_fcd31481_314134cute7productE)
_ZN40_INTERNAL_7ddd7e5b_4_k_cu_fcd31481_314134cute7productE:
	.zero		1
	.type		_ZN40_INTERNAL_7ddd7e5b_4_k_cu_fcd31481_314134cuda3std3__45__cpo3endE,@object
	.size		_ZN40_INTERNAL_7ddd7e5b_4_k_cu_fcd31481_314134cuda3std3__45__cpo3endE,(_ZN40_INTERNAL_7ddd7e5b_4_k_cu_fcd31481_314134cuda3std3__419piecewise_constructE - _ZN40_INTERNAL_7ddd7e5b_4_k_cu_fcd31481_314134cuda3std3__45__cpo3endE)
_ZN40_INTERNAL_7ddd7e5b_4_k_cu_fcd31481_314134cuda3std3__45__cpo3endE:
	.zero		1
	.type		_ZN40_INTERNAL_7ddd7e5b_4_k_cu_fcd31481_314134cuda3std3__419piecewise_constructE,@object
	.size		_ZN40_INTERNAL_7ddd7e5b_4_k_cu_fcd31481_314134cuda3std3__419piecewise_constructE,(_ZN40_INTERNAL_7ddd7e5b_4_k_cu_fcd31481_314134cuda3std3__45__cpo4cendE - _ZN40_INTERNAL_7ddd7e5b_4_k_cu_fcd31481_314134cuda3std3__419piecewise_constructE)
_ZN40_INTERNAL_7ddd7e5b_4_k_cu_fcd31481_314134cuda3std3__419piecewise_constructE:
	.zero		1
	.type		_ZN40_INTERNAL_7ddd7e5b_4_k_cu_fcd31481_314134cuda3std3__45__cpo4cendE,@object
	.size		_ZN40_INTERNAL_7ddd7e5b_4_k_cu_fcd31481_314134cuda3std3__45__cpo4cendE,(_ZN40_INTERNAL_7ddd7e5b_4_k_cu_fcd31481_314134cuda3std6ranges3__45__cpo4swapE - _ZN40_INTERNAL_7ddd7e5b_4_k_cu_fcd31481_314134cuda3std3__45__cpo4cendE)
_ZN40_INTERNAL_7ddd7e5b_4_k_cu_fcd31481_314134cuda3std3__45__cpo4cendE:
	.zero		1
	.type		_ZN40_INTERNAL_7ddd7e5b_4_k_cu_fcd31481_314134cuda3std6ranges3__45__cpo4swapE,@object
	.size		_ZN40_INTERNAL_7ddd7e5b_4_k_cu_fcd31481_314134cuda3std6ranges3__45__cpo4swapE,(.L_8 - _ZN40_INTERNAL_7ddd7e5b_4_k_cu_fcd31481_314134cuda3std6ranges3__45__cpo4swapE)
_ZN40_INTERNAL_7ddd7e5b_4_k_cu_fcd31481_314134cuda3std6ranges3__45__cpo4swapE:
	.zero		1
.L_8:


//--------------------- .nv.constant0._ZN7cutlass13device_kernelINS_4gemm6kernel13GemmUniversalIN4cute5tupleIJiiiiEEENS1_10collective13CollectiveMmaINS1_34MainloopSm90TmaGmmaWarpSpecializedILi4ENS5_IJNS4_1CILi8EEENSA_ILi1EEESC_EEENS1_35KernelTmaWarpSpecializedCooperativeEEENS5_IJNSA_ILi128EEENSA_ILi64EEESG_EEENS_6half_tENS5_IJlSC_lEEESJ_SK_NS4_8TiledMMAINS4_8MMA_AtomIJNS4_4SM904GMMA25MMA_64x64x16_F32F16F16_SSILNSO_5MajorE0ELSQ_0ELNSO_7ScaleInE1ELSR_1EEEEEENS4_6LayoutINS5_IJNSA_ILi2EEESC_SC_EEENS5_IJSC_NSA_ILi0EEESX_EEEEENS5_IJNS4_10UnderscoreES10_S10_EEEEENS4_13SM90_TMA_LOADENS4_14ComposedLayoutINS4_7SwizzleILi3ELi4ELi3EEENS4_18smem_ptr_flag_bitsILi16EEENSU_INS5_IJSB_SH_EEENS5_IJSH_SC_EEEEEEEvNS4_8identityENS4_23SM90_TMA_LOAD_MULTICASTES1C_vS1D_EENS_8epilogue10collective6detail29Sm90TmaWarpSpecializedAdapterINS1H_15DefaultEpilogueISJ_SK_SK_NS1G_6thread17LinearCombinationISJ_Li1EffLNS1L_9ScaleType4KindE0ELNS_15FloatRoundStyleE2ESJ_EENS1_15EpilogueDefaultEEEEEvvEEEEvNT_6ParamsE --------------------------
	.section	.nv.constant0._ZN7cutlass13device_kernelINS_4gemm6kernel13GemmUniversalIN4cute5tupleIJiiiiEEENS1_10collective13CollectiveMmaINS1_34MainloopSm90TmaGmmaWarpSpecializedILi4ENS5_IJNS4_1CILi8EEENSA_ILi1EEESC_EEENS1_35KernelTmaWarpSpecializedCooperativeEEENS5_IJNSA_ILi128EEENSA_ILi64EEESG_EEENS_6half_tENS5_IJlSC_lEEESJ_SK_NS4_8TiledMMAINS4_8MMA_AtomIJNS4_4SM904GMMA25MMA_64x64x16_F32F16F16_SSILNSO_5MajorE0ELSQ_0ELNSO_7ScaleInE1ELSR_1EEEEEENS4_6LayoutINS5_IJNSA_ILi2EEESC_SC_EEENS5_IJSC_NSA_ILi0EEESX_EEEEENS5_IJNS4_10UnderscoreES10_S10_EEEEENS4_13SM90_TMA_LOADENS4_14ComposedLayoutINS4_7SwizzleILi3ELi4ELi3EEENS4_18smem_ptr_flag_bitsILi16EEENSU_INS5_IJSB_SH_EEENS5_IJSH_SC_EEEEEEEvNS4_8identityENS4_23SM90_TMA_LOAD_MULTICASTES1C_vS1D_EENS_8epilogue10collective6detail29Sm90TmaWarpSpecializedAdapterINS1H_15DefaultEpilogueISJ_SK_SK_NS1G_6thread17LinearCombinationISJ_Li1EffLNS1L_9ScaleType4KindE0ELNS_15FloatRoundStyleE2ESJ_EENS1_15EpilogueDefaultEEEEEvvEEEEvNT_6ParamsE,"a",@progbits
	.sectionflags	@""
	.align	4
.nv.constant0._ZN7cutlass13device_kernelINS_4gemm6kernel13GemmUniversalIN4cute5tupleIJiiiiEEENS1_10collective13CollectiveMmaINS1_34MainloopSm90TmaGmmaWarpSpecializedILi4ENS5_IJNS4_1CILi8EEENSA_ILi1EEESC_EEENS1_35KernelTmaWarpSpecializedCooperativeEEENS5_IJNSA_ILi128EEENSA_ILi64EEESG_EEENS_6half_tENS5_IJlSC_lEEESJ_SK_NS4_8TiledMMAINS4_8MMA_AtomIJNS4_4SM904GMMA25MMA_64x64x16_F32F16F16_SSILNSO_5MajorE0ELSQ_0ELNSO_7ScaleInE1ELSR_1EEEEEENS4_6LayoutINS5_IJNSA_ILi2EEESC_SC_EEENS5_IJSC_NSA_ILi0EEESX_EEEEENS5_IJNS4_10UnderscoreES10_S10_EEEEENS4_13SM90_TMA_LOADENS4_14ComposedLayoutINS4_7SwizzleILi3ELi4ELi3EEENS4_18smem_ptr_flag_bitsILi16EEENSU_INS5_IJSB_SH_EEENS5_IJSH_SC_EEEEEEEvNS4_8identityENS4_23SM90_TMA_LOAD_MULTICASTES1C_vS1D_EENS_8epilogue10collective6detail29Sm90TmaWarpSpecializedAdapterINS1H_15DefaultEpilogueISJ_SK_SK_NS1G_6thread17LinearCombinationISJ_Li1EffLNS1L_9ScaleType4KindE0ELNS_15FloatRoundStyleE2ESJ_EENS1_15EpilogueDefaultEEEEEvvEEEEvNT_6ParamsE:
	.zero		1664


//--------------------- SYMBOLS --------------------------

	.type		.nv.reservedSmem.offset0,@object
	.size		.nv.reservedSmem.offset0,0x4
	.type		__assertfail,@function
